//
// Generated by NVIDIA NVVM Compiler
//
// Compiler Build ID: CL-36424714
// Cuda compilation tools, release 13.0, V13.0.88
// Based on NVVM 20.0.0
//

.version 9.0
.target sm_100
.address_size 64

	// .globl	_Z32warp_specialized_enhanced_kernelPKfS0_Pfi
// _ZZ32warp_specialized_enhanced_kernelPKfS0_PfiE13state_storage has been demoted
.extern .shared .align 16 .b8 smem[];

.visible .entry _Z32warp_specialized_enhanced_kernelPKfS0_Pfi(
	.param .u64 .ptr .align 1 _Z32warp_specialized_enhanced_kernelPKfS0_Pfi_param_0,
	.param .u64 .ptr .align 1 _Z32warp_specialized_enhanced_kernelPKfS0_Pfi_param_1,
	.param .u64 .ptr .align 1 _Z32warp_specialized_enhanced_kernelPKfS0_Pfi_param_2,
	.param .u32 _Z32warp_specialized_enhanced_kernelPKfS0_Pfi_param_3
)
{
	.reg .pred 	%p<40>;
	.reg .b16 	%rs<53>;
	.reg .b32 	%r<160>;
	.reg .b32 	%f<147>;
	.reg .b64 	%rd<57>;
	// demoted variable
	.shared .align 8 .b8 _ZZ32warp_specialized_enhanced_kernelPKfS0_PfiE13state_storage[40];
	ld.param.u64 	%rd14, [_Z32warp_specialized_enhanced_kernelPKfS0_Pfi_param_0];
	ld.param.u64 	%rd15, [_Z32warp_specialized_enhanced_kernelPKfS0_Pfi_param_1];
	ld.param.u64 	%rd16, [_Z32warp_specialized_enhanced_kernelPKfS0_Pfi_param_2];
	ld.param.u32 	%r50, [_Z32warp_specialized_enhanced_kernelPKfS0_Pfi_param_3];
	mov.u32 	%r51, %ntid.x;
	mov.u32 	%r52, %ntid.y;
	mul.lo.s32 	%r1, %r51, %r52;
	mov.u32 	%r2, %tid.x;
	mov.u32 	%r53, %tid.y;
	mov.u32 	%r54, %tid.z;
	mad.lo.s32 	%r55, %r54, %r52, %r53;
	mul.lo.s32 	%r56, %r55, %r51;
	or.b32  	%r57, %r56, %r2;
	setp.ne.s32 	%p1, %r57, 0;
	@%p1 bra 	$L__BB0_2;
	mov.u32 	%r67, %ntid.z;
	mul.lo.s32 	%r66, %r1, %r67;
	mov.u32 	%r60, _ZZ32warp_specialized_enhanced_kernelPKfS0_PfiE13state_storage;
	add.s32 	%r58, %r60, 8;
	// begin inline asm
	mbarrier.init.shared.b64 [%r58], %r66;
	// end inline asm
	// begin inline asm
	mbarrier.init.shared.b64 [%r60], %r66;
	// end inline asm
	add.s32 	%r62, %r60, 24;
	// begin inline asm
	mbarrier.init.shared.b64 [%r62], %r66;
	// end inline asm
	add.s32 	%r64, %r60, 16;
	// begin inline asm
	mbarrier.init.shared.b64 [%r64], %r66;
	// end inline asm
	cvt.u64.u32 	%rd18, %r60;
	cvta.shared.u64 	%rd19, %rd18;
	add.s64 	%rd17, %rd19, 32;
	// begin inline asm
	st.relaxed.cta.b32 [%rd17],%r66;
	// end inline asm
$L__BB0_2:
	barrier.sync 	0;
	shr.u32 	%r3, %r2, 5;
	and.b32  	%r4, %r2, 31;
	setp.gt.u32 	%p2, %r2, 31;
	mov.u32 	%r156, %ctaid.x;
	setp.ge.s32 	%p3, %r156, %r50;
	mov.b16 	%rs45, 5;
	or.pred  	%p4, %p2, %p3;
	@%p4 bra 	$L__BB0_9;
	mov.u32 	%r6, %nctaid.x;
	cvta.to.global.u64 	%rd1, %rd14;
	cvta.to.global.u64 	%rd2, %rd15;
	mov.b16 	%rs45, 5;
	mov.b16 	%rs41, 0;
	mov.u32 	%r149, %r156;
$L__BB0_4:
	and.b16  	%rs22, %rs41, 255;
	mul.wide.u16 	%r69, %rs22, 16;
	cvt.u32.u16 	%r70, %rs45;
	// begin inline asm
	mov.u64 %rd20, %globaltimer;
	// end inline asm
	mov.u32 	%r71, _ZZ32warp_specialized_enhanced_kernelPKfS0_PfiE13state_storage;
	add.s32 	%r72, %r71, %r69;
	add.s32 	%r8, %r72, 8;
	and.b32  	%r9, %r70, 1;
	mov.b32 	%r150, 0;
$L__BB0_5:
	// begin inline asm
	{
	.reg .pred p;
	mbarrier.try_wait.parity.shared.b64 p, [%r8], %r9;
	selp.b32 %r73, 1, 0, p;
	}
	// end inline asm
	setp.eq.s32 	%p5, %r73, 0;
	@%p5 bra 	$L__BB0_15;
	shr.u32 	%r76, %r149, 31;
	add.s32 	%r77, %r149, %r76;
	and.b32  	%r78, %r77, 262142;
	sub.s32 	%r79, %r149, %r78;
	shl.b32 	%r11, %r79, 14;
	mul.wide.s32 	%rd4, %r149, 16384;
	mov.u32 	%r151, %r4;
$L__BB0_7:
	shl.b32 	%r80, %r151, 2;
	cvt.u64.u32 	%rd21, %r80;
	add.s64 	%rd22, %rd4, %rd21;
	shl.b64 	%rd23, %rd22, 2;
	add.s64 	%rd24, %rd1, %rd23;
	ld.global.nc.v4.f32 	{%f1, %f2, %f3, %f4}, [%rd24];
	add.s64 	%rd25, %rd2, %rd23;
	ld.global.nc.v4.f32 	{%f5, %f6, %f7, %f8}, [%rd25];
	add.s32 	%r81, %r80, %r11;
	shl.b32 	%r82, %r81, 2;
	mov.u32 	%r83, smem;
	add.s32 	%r84, %r83, %r82;
	st.shared.v4.f32 	[%r84], {%f1, %f2, %f3, %f4};
	st.shared.v4.f32 	[%r84+131072], {%f5, %f6, %f7, %f8};
	mad.lo.s32 	%r85, %r151, -3, %r80;
	ld.global.nc.v4.f32 	{%f9, %f10, %f11, %f12}, [%rd24+512];
	ld.global.nc.v4.f32 	{%f13, %f14, %f15, %f16}, [%rd25+512];
	st.shared.v4.f32 	[%r84+512], {%f9, %f10, %f11, %f12};
	st.shared.v4.f32 	[%r84+131584], {%f13, %f14, %f15, %f16};
	ld.global.nc.v4.f32 	{%f17, %f18, %f19, %f20}, [%rd24+1024];
	ld.global.nc.v4.f32 	{%f21, %f22, %f23, %f24}, [%rd25+1024];
	st.shared.v4.f32 	[%r84+1024], {%f17, %f18, %f19, %f20};
	st.shared.v4.f32 	[%r84+132096], {%f21, %f22, %f23, %f24};
	ld.global.nc.v4.f32 	{%f25, %f26, %f27, %f28}, [%rd24+1536];
	ld.global.nc.v4.f32 	{%f29, %f30, %f31, %f32}, [%rd25+1536];
	st.shared.v4.f32 	[%r84+1536], {%f25, %f26, %f27, %f28};
	st.shared.v4.f32 	[%r84+132608], {%f29, %f30, %f31, %f32};
	add.s32 	%r14, %r85, 128;
	setp.lt.u32 	%p6, %r151, 3968;
	mov.u32 	%r151, %r14;
	@%p6 bra 	$L__BB0_7;
	add.s32 	%r87, %r8, -8;
	// begin inline asm
	cp.async.mbarrier.arrive.shared.b64 [%r87];
	// end inline asm
	mov.b32 	%r88, 1;
	// begin inline asm
	mbarrier.arrive.shared::cta.b64                             %rd26,  [%r87], %r88;    // 2. 
	// end inline asm
	add.s16 	%rs23, %rs41, 1;
	and.b16  	%rs24, %rs23, 255;
	setp.eq.s16 	%p7, %rs24, 2;
	selp.u16 	%rs25, 1, 0, %p7;
	xor.b16  	%rs45, %rs45, %rs25;
	selp.b16 	%rs41, 0, %rs23, %p7;
	add.s32 	%r149, %r149, %r6;
	setp.lt.s32 	%p8, %r149, %r50;
	@%p8 bra 	$L__BB0_4;
$L__BB0_9:
	setp.ge.s32 	%p9, %r156, %r50;
	add.s32 	%r89, %r2, -32;
	setp.gt.u32 	%p10, %r89, 191;
	mov.b16 	%rs44, 0;
	or.pred  	%p11, %p10, %p9;
	@%p11 bra 	$L__BB0_34;
	add.s32 	%r16, %r3, -1;
	mul.lo.s32 	%r90, %r3, 2730;
	add.s32 	%r91, %r90, -2730;
	add.s32 	%r17, %r91, %r4;
	mov.u32 	%r18, %nctaid.x;
	sub.s32 	%r92, %r91, %r4;
	mad.lo.s32 	%r93, %r3, -2730, %r92;
	add.s32 	%r19, %r93, 5459;
	and.b32  	%r20, %r19, 96;
	add.s32 	%r21, %r17, 32;
	add.s32 	%r22, %r17, 64;
	add.s32 	%r23, %r17, 96;
	add.s32 	%r24, %r90, -128;
	mov.b16 	%rs44, 0;
	mov.u32 	%r152, %r156;
$L__BB0_11:
	and.b16  	%rs28, %rs44, 255;
	mul.wide.u16 	%r95, %rs28, 16;
	shr.u16 	%rs29, %rs45, 1;
	and.b16  	%rs30, %rs29, 1;
	// begin inline asm
	mov.u64 %rd27, %globaltimer;
	// end inline asm
	mov.u32 	%r96, _ZZ32warp_specialized_enhanced_kernelPKfS0_PfiE13state_storage;
	add.s32 	%r26, %r96, %r95;
	cvt.u32.u16 	%r27, %rs30;
	mov.b32 	%r153, 0;
$L__BB0_12:
	// begin inline asm
	{
	.reg .pred p;
	mbarrier.try_wait.parity.shared.b64 p, [%r26], %r27;
	selp.b32 %r97, 1, 0, p;
	}
	// end inline asm
	setp.ne.s32 	%p12, %r97, 0;
	@%p12 bra 	$L__BB0_25;
	setp.gt.s32 	%p34, %r153, 15;
	@%p34 bra 	$L__BB0_21;
	add.s32 	%r153, %r153, 1;
	bra.uni 	$L__BB0_12;
$L__BB0_15:
	setp.gt.s32 	%p37, %r150, 15;
	@%p37 bra 	$L__BB0_17;
	add.s32 	%r150, %r150, 1;
	bra.uni 	$L__BB0_5;
$L__BB0_17:
	// begin inline asm
	mov.u64 %rd51, %globaltimer;
	// end inline asm
	sub.s64 	%rd5, %rd51, %rd20;
	setp.lt.s64 	%p38, %rd5, 4000000;
	@%p38 bra 	$L__BB0_19;
	mov.b32 	%r147, 1000000;
	// begin inline asm
	nanosleep.u32 %r147;
	// end inline asm
	bra.uni 	$L__BB0_5;
$L__BB0_19:
	setp.lt.s64 	%p39, %rd5, 40000;
	@%p39 bra 	$L__BB0_5;
	shr.s64 	%rd52, %rd5, 63;
	shr.u64 	%rd53, %rd52, 62;
	add.s64 	%rd54, %rd5, %rd53;
	shr.u64 	%rd55, %rd54, 2;
	cvt.u32.u64 	%r148, %rd55;
	// begin inline asm
	nanosleep.u32 %r148;
	// end inline asm
	bra.uni 	$L__BB0_5;
$L__BB0_21:
	// begin inline asm
	mov.u64 %rd46, %globaltimer;
	// end inline asm
	sub.s64 	%rd7, %rd46, %rd27;
	setp.lt.s64 	%p35, %rd7, 4000000;
	@%p35 bra 	$L__BB0_23;
	mov.b32 	%r145, 1000000;
	// begin inline asm
	nanosleep.u32 %r145;
	// end inline asm
	bra.uni 	$L__BB0_12;
$L__BB0_23:
	setp.lt.s64 	%p36, %rd7, 40000;
	@%p36 bra 	$L__BB0_12;
	shr.s64 	%rd47, %rd7, 63;
	shr.u64 	%rd48, %rd47, 62;
	add.s64 	%rd49, %rd7, %rd48;
	shr.u64 	%rd50, %rd49, 2;
	cvt.u32.u64 	%r146, %rd50;
	// begin inline asm
	nanosleep.u32 %r146;
	// end inline asm
	bra.uni 	$L__BB0_12;
$L__BB0_25:
	setp.eq.s32 	%p13, %r20, 96;
	shr.u32 	%r100, %r152, 31;
	add.s32 	%r101, %r152, %r100;
	and.b32  	%r102, %r101, 262142;
	sub.s32 	%r103, %r152, %r102;
	shl.b32 	%r30, %r103, 14;
	mov.u32 	%r154, %r17;
	@%p13 bra 	$L__BB0_29;
	setp.eq.s32 	%p14, %r20, 0;
	add.s32 	%r104, %r17, %r30;
	shl.b32 	%r105, %r104, 2;
	mov.u32 	%r106, smem;
	add.s32 	%r31, %r106, %r105;
	ld.shared.f32 	%f33, [%r31];
	ld.shared.f32 	%f34, [%r31+131072];
	mul.f32 	%f35, %f34, %f34;
	fma.rn.f32 	%f36, %f33, %f33, %f35;
	sqrt.rn.f32 	%f37, %f36;
	mul.f32 	%f38, %f37, 0f3E000000;
	add.f32 	%f39, %f38, 0f00000000;
	add.f32 	%f40, %f39, %f38;
	add.f32 	%f41, %f40, %f38;
	add.f32 	%f42, %f41, %f38;
	add.f32 	%f43, %f42, %f38;
	add.f32 	%f44, %f43, %f38;
	add.f32 	%f45, %f44, %f38;
	add.f32 	%f46, %f45, %f38;
	st.shared.f32 	[%r31+262144], %f46;
	mov.u32 	%r154, %r21;
	@%p14 bra 	$L__BB0_29;
	setp.eq.s32 	%p15, %r20, 32;
	ld.shared.f32 	%f47, [%r31+128];
	ld.shared.f32 	%f48, [%r31+131200];
	mul.f32 	%f49, %f48, %f48;
	fma.rn.f32 	%f50, %f47, %f47, %f49;
	sqrt.rn.f32 	%f51, %f50;
	mul.f32 	%f52, %f51, 0f3E000000;
	add.f32 	%f53, %f52, 0f00000000;
	add.f32 	%f54, %f53, %f52;
	add.f32 	%f55, %f54, %f52;
	add.f32 	%f56, %f55, %f52;
	add.f32 	%f57, %f56, %f52;
	add.f32 	%f58, %f57, %f52;
	add.f32 	%f59, %f58, %f52;
	add.f32 	%f60, %f59, %f52;
	st.shared.f32 	[%r31+262272], %f60;
	mov.u32 	%r154, %r22;
	@%p15 bra 	$L__BB0_29;
	ld.shared.f32 	%f61, [%r31+256];
	ld.shared.f32 	%f62, [%r31+131328];
	mul.f32 	%f63, %f62, %f62;
	fma.rn.f32 	%f64, %f61, %f61, %f63;
	sqrt.rn.f32 	%f65, %f64;
	mul.f32 	%f66, %f65, 0f3E000000;
	add.f32 	%f67, %f66, 0f00000000;
	add.f32 	%f68, %f67, %f66;
	add.f32 	%f69, %f68, %f66;
	add.f32 	%f70, %f69, %f66;
	add.f32 	%f71, %f70, %f66;
	add.f32 	%f72, %f71, %f66;
	add.f32 	%f73, %f72, %f66;
	add.f32 	%f74, %f73, %f66;
	st.shared.f32 	[%r31+262400], %f74;
	mov.u32 	%r154, %r23;
$L__BB0_29:
	setp.lt.u32 	%p16, %r19, 96;
	@%p16 bra 	$L__BB0_31;
$L__BB0_30:
	add.s32 	%r107, %r154, %r30;
	shl.b32 	%r108, %r107, 2;
	mov.u32 	%r109, smem;
	add.s32 	%r110, %r109, %r108;
	ld.shared.f32 	%f75, [%r110];
	ld.shared.f32 	%f76, [%r110+131072];
	mul.f32 	%f77, %f76, %f76;
	fma.rn.f32 	%f78, %f75, %f75, %f77;
	sqrt.rn.f32 	%f79, %f78;
	mul.f32 	%f80, %f79, 0f3E000000;
	add.f32 	%f81, %f80, 0f00000000;
	add.f32 	%f82, %f81, %f80;
	add.f32 	%f83, %f82, %f80;
	add.f32 	%f84, %f83, %f80;
	add.f32 	%f85, %f84, %f80;
	add.f32 	%f86, %f85, %f80;
	add.f32 	%f87, %f86, %f80;
	add.f32 	%f88, %f87, %f80;
	st.shared.f32 	[%r110+262144], %f88;
	ld.shared.f32 	%f89, [%r110+128];
	ld.shared.f32 	%f90, [%r110+131200];
	mul.f32 	%f91, %f90, %f90;
	fma.rn.f32 	%f92, %f89, %f89, %f91;
	sqrt.rn.f32 	%f93, %f92;
	mul.f32 	%f94, %f93, 0f3E000000;
	add.f32 	%f95, %f94, 0f00000000;
	add.f32 	%f96, %f95, %f94;
	add.f32 	%f97, %f96, %f94;
	add.f32 	%f98, %f97, %f94;
	add.f32 	%f99, %f98, %f94;
	add.f32 	%f100, %f99, %f94;
	add.f32 	%f101, %f100, %f94;
	add.f32 	%f102, %f101, %f94;
	st.shared.f32 	[%r110+262272], %f102;
	ld.shared.f32 	%f103, [%r110+256];
	ld.shared.f32 	%f104, [%r110+131328];
	mul.f32 	%f105, %f104, %f104;
	fma.rn.f32 	%f106, %f103, %f103, %f105;
	sqrt.rn.f32 	%f107, %f106;
	mul.f32 	%f108, %f107, 0f3E000000;
	add.f32 	%f109, %f108, 0f00000000;
	add.f32 	%f110, %f109, %f108;
	add.f32 	%f111, %f110, %f108;
	add.f32 	%f112, %f111, %f108;
	add.f32 	%f113, %f112, %f108;
	add.f32 	%f114, %f113, %f108;
	add.f32 	%f115, %f114, %f108;
	add.f32 	%f116, %f115, %f108;
	st.shared.f32 	[%r110+262400], %f116;
	ld.shared.f32 	%f117, [%r110+384];
	ld.shared.f32 	%f118, [%r110+131456];
	mul.f32 	%f119, %f118, %f118;
	fma.rn.f32 	%f120, %f117, %f117, %f119;
	sqrt.rn.f32 	%f121, %f120;
	mul.f32 	%f122, %f121, 0f3E000000;
	add.f32 	%f123, %f122, 0f00000000;
	add.f32 	%f124, %f123, %f122;
	add.f32 	%f125, %f124, %f122;
	add.f32 	%f126, %f125, %f122;
	add.f32 	%f127, %f126, %f122;
	add.f32 	%f128, %f127, %f122;
	add.f32 	%f129, %f128, %f122;
	add.f32 	%f130, %f129, %f122;
	st.shared.f32 	[%r110+262528], %f130;
	add.s32 	%r34, %r154, 128;
	setp.lt.s32 	%p17, %r154, %r24;
	mov.u32 	%r154, %r34;
	@%p17 bra 	$L__BB0_30;
$L__BB0_31:
	setp.ne.s32 	%p18, %r16, 5;
	@%p18 bra 	$L__BB0_33;
	add.s32 	%r111, %r26, 8;
	mov.b32 	%r112, 1;
	// begin inline asm
	mbarrier.arrive.shared::cta.b64                             %rd28,  [%r111], %r112;    // 2. 
	// end inline asm
	add.s16 	%rs31, %rs44, 1;
	and.b16  	%rs32, %rs31, 255;
	setp.eq.s16 	%p19, %rs32, 2;
	xor.b16  	%rs33, %rs45, 2;
	selp.b16 	%rs45, %rs33, %rs45, %p19;
	selp.b16 	%rs44, 0, %rs31, %p19;
$L__BB0_33:
	add.s32 	%r152, %r152, %r18;
	setp.lt.s32 	%p20, %r152, %r50;
	@%p20 bra 	$L__BB0_11;
$L__BB0_34:
	setp.ge.s32 	%p21, %r156, %r50;
	setp.ne.s32 	%p22, %r3, 7;
	or.pred  	%p23, %p22, %p21;
	@%p23 bra 	$L__BB0_41;
	mov.u32 	%r36, %nctaid.x;
	shl.b32 	%r113, %r4, 4;
	mov.u32 	%r114, smem;
	add.s32 	%r115, %r113, %r114;
	add.s32 	%r37, %r115, 263680;
	and.b32  	%r116, %r2, 31;
	mul.wide.u32 	%rd29, %r116, 16;
	cvta.to.global.u64 	%rd30, %rd16;
	add.s64 	%rd31, %rd29, %rd30;
	add.s64 	%rd8, %rd31, 1024;
$L__BB0_36:
	and.b16  	%rs34, %rs44, 255;
	mul.wide.u16 	%r118, %rs34, 16;
	shr.u16 	%rs35, %rs45, 1;
	and.b16  	%rs36, %rs35, 1;
	// begin inline asm
	mov.u64 %rd32, %globaltimer;
	// end inline asm
	mov.u32 	%r119, _ZZ32warp_specialized_enhanced_kernelPKfS0_PfiE13state_storage;
	add.s32 	%r39, %r119, %r118;
	cvt.u32.u16 	%r40, %rs36;
	mov.b32 	%r157, 0;
$L__BB0_37:
	// begin inline asm
	{
	.reg .pred p;
	mbarrier.try_wait.parity.shared.b64 p, [%r39], %r40;
	selp.b32 %r120, 1, 0, p;
	}
	// end inline asm
	setp.eq.s32 	%p24, %r120, 0;
	@%p24 bra 	$L__BB0_46;
	shr.u32 	%r123, %r156, 31;
	add.s32 	%r124, %r156, %r123;
	and.b32  	%r125, %r124, 65534;
	sub.s32 	%r126, %r156, %r125;
	shl.b32 	%r127, %r126, 16;
	add.s32 	%r158, %r37, %r127;
	mul.wide.s32 	%rd33, %r156, 65536;
	add.s64 	%rd56, %rd8, %rd33;
	mov.u32 	%r159, %r4;
$L__BB0_39:
	ld.shared.v4.f32 	{%f131, %f132, %f133, %f134}, [%r158+-1536];
	st.global.v4.f32 	[%rd56+-1024], {%f131, %f132, %f133, %f134};
	ld.shared.v4.f32 	{%f135, %f136, %f137, %f138}, [%r158+-1024];
	st.global.v4.f32 	[%rd56+-512], {%f135, %f136, %f137, %f138};
	ld.shared.v4.f32 	{%f139, %f140, %f141, %f142}, [%r158+-512];
	st.global.v4.f32 	[%rd56], {%f139, %f140, %f141, %f142};
	ld.shared.v4.f32 	{%f143, %f144, %f145, %f146}, [%r158];
	st.global.v4.f32 	[%rd56+512], {%f143, %f144, %f145, %f146};
	add.s32 	%r46, %r159, 128;
	add.s32 	%r158, %r158, 2048;
	add.s64 	%rd56, %rd56, 2048;
	setp.lt.u32 	%p25, %r159, 3968;
	mov.u32 	%r159, %r46;
	@%p25 bra 	$L__BB0_39;
	add.s32 	%r128, %r39, 8;
	mov.b32 	%r129, 1;
	// begin inline asm
	mbarrier.arrive.shared::cta.b64                             %rd34,  [%r128], %r129;    // 2. 
	// end inline asm
	add.s16 	%rs37, %rs44, 1;
	and.b16  	%rs38, %rs37, 255;
	setp.eq.s16 	%p26, %rs38, 2;
	xor.b16  	%rs39, %rs45, 2;
	selp.b16 	%rs45, %rs39, %rs45, %p26;
	selp.b16 	%rs44, 0, %rs37, %p26;
	add.s32 	%r156, %r156, %r36;
	setp.lt.s32 	%p27, %r156, %r50;
	@%p27 bra 	$L__BB0_36;
$L__BB0_41:
	and.b16  	%rs40, %rs45, 4;
	setp.eq.s16 	%p28, %rs40, 0;
	@%p28 bra 	$L__BB0_45;
	// begin inline asm
	activemask.b32 %r130;
	// end inline asm
	mov.u32 	%r132, _ZZ32warp_specialized_enhanced_kernelPKfS0_PfiE13state_storage;
	cvt.u64.u32 	%rd35, %r132;
	cvta.shared.u64 	%rd36, %rd35;
	add.s64 	%rd37, %rd36, 32;
	match.any.sync.b64 	%r49, %rd37, %r130;
	brev.b32 	%r133, %r49;
	bfind.shiftamt.u32 	%r134, %r133;
	// begin inline asm
	mov.u32 %r131, %laneid;
	// end inline asm
	setp.ne.s32 	%p29, %r131, %r134;
	@%p29 bra 	$L__BB0_45;
	popc.b32 	%r137, %r49;
	neg.s32 	%r136, %r137;
	// begin inline asm
	fence.sc.cta;
	// end inline asm
	cvta.shared.u64 	%rd40, %rd35;
	add.s64 	%rd38, %rd40, 32;
	// begin inline asm
	atom.add.acquire.cta.u32 %r135,[%rd38],%r136;
	// end inline asm
	setp.ne.s32 	%p30, %r135, %r137;
	@%p30 bra 	$L__BB0_45;
	// begin inline asm
	mbarrier.inval.shared.b64 [%r132];
	// end inline asm
	add.s32 	%r140, %r132, 8;
	// begin inline asm
	mbarrier.inval.shared.b64 [%r140];
	// end inline asm
	add.s32 	%r141, %r132, 16;
	// begin inline asm
	mbarrier.inval.shared.b64 [%r141];
	// end inline asm
	add.s32 	%r142, %r132, 24;
	// begin inline asm
	mbarrier.inval.shared.b64 [%r142];
	// end inline asm
$L__BB0_45:
	ret;
$L__BB0_46:
	setp.gt.s32 	%p31, %r157, 15;
	@%p31 bra 	$L__BB0_48;
	add.s32 	%r157, %r157, 1;
	bra.uni 	$L__BB0_37;
$L__BB0_48:
	// begin inline asm
	mov.u64 %rd41, %globaltimer;
	// end inline asm
	sub.s64 	%rd11, %rd41, %rd32;
	setp.lt.s64 	%p32, %rd11, 4000000;
	@%p32 bra 	$L__BB0_50;
	mov.b32 	%r143, 1000000;
	// begin inline asm
	nanosleep.u32 %r143;
	// end inline asm
	bra.uni 	$L__BB0_37;
$L__BB0_50:
	setp.lt.s64 	%p33, %rd11, 40000;
	@%p33 bra 	$L__BB0_37;
	shr.s64 	%rd42, %rd11, 63;
	shr.u64 	%rd43, %rd42, 62;
	add.s64 	%rd44, %rd11, %rd43;
	shr.u64 	%rd45, %rd44, 2;
	cvt.u32.u64 	%r144, %rd45;
	// begin inline asm
	nanosleep.u32 %r144;
	// end inline asm
	bra.uni 	$L__BB0_37;

}


// ===== COMPILED SASS (sm_100) =====

	.target	sm_100

	.elftype	@"ET_EXEC"


//--------------------- .note.nv.tkinfo           --------------------------
	.section	.note.nv.tkinfo,"",@"SHT_NOTE"
	.sectionflags	@"SHF_NOTE_NV_TKINFO"
	.tkinfo
        /*0018*/ 	.word	0x00000002
        /*0030*/ 	.string	""
        /*0030*/ 	.string	"ptxas"
        /*0030*/ 	.string	"Cuda compilation tools, release 13.0, V13.0.88"
        /*0030*/ 	.string	"Build cuda_13.0.r13.0/compiler.36424714_0"
        /*0030*/ 	.string	"-arch sm_100 -m 64 "



//--------------------- .note.nv.cuinfo           --------------------------
	.section	.note.nv.cuinfo,"",@"SHT_NOTE"
	.sectionflags	@"SHF_NOTE_NV_CUINFO"
        /*0018*/ 	.short	0x0002
        /*001a*/ 	.short	0x0064
        /*001c*/ 	.short	0x0082
	.zero		2


//--------------------- .nv.info                  --------------------------
	.section	.nv.info,"",@"SHT_CUDA_INFO"
	.align	4


	//----- nvinfo : EIATTR_REGCOUNT
	.align		4
        /*0000*/ 	.byte	0x04, 0x2f
        /*0002*/ 	.short	(.L_1 - .L_0)
	.align		4
.L_0:
        /*0004*/ 	.word	index@(_Z32warp_specialized_enhanced_kernelPKfS0_Pfi)
        /*0008*/ 	.word	0x00000026


	//----- nvinfo : EIATTR_FRAME_SIZE
	.align		4
.L_1:
        /*000c*/ 	.byte	0x04, 0x11
        /*000e*/ 	.short	(.L_3 - .L_2)
	.align		4
.L_2:
        /*0010*/ 	.word	index@($__internal_0_$__cuda_sm20_sqrt_rn_f32_slowpath)
        /*0014*/ 	.word	0x00000000


	//----- nvinfo : EIATTR_FRAME_SIZE
	.align		4
.L_3:
        /*0018*/ 	.byte	0x04, 0x11
        /*001a*/ 	.short	(.L_5 - .L_4)
	.align		4
.L_4:
        /*001c*/ 	.word	index@(_Z32warp_specialized_enhanced_kernelPKfS0_Pfi)
        /*0020*/ 	.word	0x00000000


	//----- nvinfo : EIATTR_MIN_STACK_SIZE
	.align		4
.L_5:
        /*0024*/ 	.byte	0x04, 0x12
        /*0026*/ 	.short	(.L_7 - .L_6)
	.align		4
.L_6:
        /*0028*/ 	.word	index@(_Z32warp_specialized_enhanced_kernelPKfS0_Pfi)
        /*002c*/ 	.word	0x00000000
.L_7:


//--------------------- .nv.compat                --------------------------
	.section	.nv.compat,"",@"SHT_CUDA_COMPAT_INFO"
	.align	4
        /*0000*/ 	.byte	0x02, 0x09, 0x00, 0x00, 0x02, 0x02, 0x01, 0x00, 0x02, 0x05, 0x05, 0x00, 0x03, 0x07, 0x01, 0x01
        /*0010*/ 	.byte	0x02, 0x03, 0x00, 0x00, 0x02, 0x06, 0x01, 0x00, 0x04, 0x0b, 0x08, 0x00, 0x01, 0x00, 0x00, 0x00
        /*0020*/ 	.byte	0x00, 0x00, 0x00, 0x00


//--------------------- .nv.info._Z32warp_specialized_enhanced_kernelPKfS0_Pfi --------------------------
	.section	.nv.info._Z32warp_specialized_enhanced_kernelPKfS0_Pfi,"",@"SHT_CUDA_INFO"
	.sectionflags	@""
	.align	4


	//----- nvinfo : EIATTR_CUDA_API_VERSION
	.align		4
        /*0000*/ 	.byte	0x04, 0x37
        /*0002*/ 	.short	(.L_9 - .L_8)
.L_8:
        /*0004*/ 	.word	0x00000082


	//----- nvinfo : EIATTR_KPARAM_INFO
	.align		4
.L_9:
        /*0008*/ 	.byte	0x04, 0x17
        /*000a*/ 	.short	(.L_11 - .L_10)
.L_10:
        /*000c*/ 	.word	0x00000000
        /*0010*/ 	.short	0x0003
        /*0012*/ 	.short	0x0018
        /*0014*/ 	.byte	0x00, 0xf0, 0x11, 0x00


	//----- nvinfo : EIATTR_KPARAM_INFO
	.align		4
.L_11:
        /*0018*/ 	.byte	0x04, 0x17
        /*001a*/ 	.short	(.L_13 - .L_12)
.L_12:
        /*001c*/ 	.word	0x00000000
        /*0020*/ 	.short	0x0002
        /*0022*/ 	.short	0x0010
        /*0024*/ 	.byte	0x00, 0xf5, 0x21, 0x00


	//----- nvinfo : EIATTR_KPARAM_INFO
	.align		4
.L_13:
        /*0028*/ 	.byte	0x04, 0x17
        /*002a*/ 	.short	(.L_15 - .L_14)
.L_14:
        /*002c*/ 	.word	0x00000000
        /*0030*/ 	.short	0x0001
        /*0032*/ 	.short	0x0008
        /*0034*/ 	.byte	0x00, 0xf5, 0x21, 0x00


	//----- nvinfo : EIATTR_KPARAM_INFO
	.align		4
.L_15:
        /*0038*/ 	.byte	0x04, 0x17
        /*003a*/ 	.short	(.L_17 - .L_16)
.L_16:
        /*003c*/ 	.word	0x00000000
        /*0040*/ 	.short	0x0000
        /*0042*/ 	.short	0x0000
        /*0044*/ 	.byte	0x00, 0xf5, 0x21, 0x00


	//----- nvinfo : EIATTR_SPARSE_MMA_MASK
	.align		4
.L_17:
        /*0048*/ 	.byte	0x03, 0x50
        /*004a*/ 	.short	0x0000


	//----- nvinfo : EIATTR_MAXREG_COUNT
	.align		4
        /*004c*/ 	.byte	0x03, 0x1b
        /*004e*/ 	.short	0x00ff


	//----- nvinfo : EIATTR_NUM_BARRIERS
	.align		4
        /*0050*/ 	.byte	0x02, 0x4c
        /*0052*/ 	.byte	0x01
	.zero		1


	//----- nvinfo : EIATTR_MERCURY_ISA_VERSION
	.align		4
        /*0054*/ 	.byte	0x03, 0x5f
        /*0056*/ 	.short	0x0101


	//----- nvinfo : EIATTR_COOP_GROUP_MASK_REGIDS
	.align		4
        /*0058*/ 	.byte	0x04, 0x29
        /*005a*/ 	.short	(.L_19 - .L_18)


	//   ....[0]....
.L_18:
        /*005c*/ 	.word	0xffffffff


	//   ....[1]....
        /*0060*/ 	.word	0x05000007


	//----- nvinfo : EIATTR_COOP_GROUP_INSTR_OFFSETS
	.align		4
.L_19:
        /*0064*/ 	.byte	0x04, 0x28
        /*0066*/ 	.short	(.L_21 - .L_20)


	//   ....[0]....
.L_20:
        /*0068*/ 	.word	0x000002b0


	//   ....[1]....
        /*006c*/ 	.word	0x000022c0


	//----- nvinfo : EIATTR_VRC_CTA_INIT_COUNT
	.align		4
.L_21:
        /*0070*/ 	.byte	0x02, 0x4a
	.zero		1
	.zero		1


	//----- nvinfo : EIATTR_MBARRIER_INSTR_OFFSETS
	.align		4
        /*0074*/ 	.byte	0x04, 0x39
        /*0076*/ 	.short	(.L_23 - .L_22)


	//   ....[0]....
.L_22:
        /*0078*/ 	.word	0x000001c0
        /*007c*/ 	.word	0x000000ff
        /*0080*/ 	.word	0x00000008
        /*0084*/ 	.short	0x0100
        /*0086*/ 	.byte	0x08
	.zero		1


	//   ....[1]....
        /*0088*/ 	.word	0x000001d0
        /*008c*/ 	.word	0x000000ff
        /*0090*/ 	.word	0x00000000
        /*0094*/ 	.short	0x0100
        /*0096*/ 	.byte	0x08
	.zero		1


	//   ....[2]....
        /*0098*/ 	.word	0x000001e0
        /*009c*/ 	.word	0x000000ff
        /*00a0*/ 	.word	0x00000018
        /*00a4*/ 	.short	0x0100
        /*00a6*/ 	.byte	0x08
	.zero		1


	//   ....[3]....
        /*00a8*/ 	.word	0x000001f0
        /*00ac*/ 	.word	0x000000ff
        /*00b0*/ 	.word	0x00000010
        /*00b4*/ 	.short	0x0100
        /*00b6*/ 	.byte	0x08
	.zero		1


	//   ....[4]....
        /*00b8*/ 	.word	0x000003d0
        /*00bc*/ 	.word	0x00000002
        /*00c0*/ 	.word	0x00000008
        /*00c4*/ 	.short	0x010a
        /*00c6*/ 	.byte	0xff
	.zero		1


	//   ....[5]....
        /*00c8*/ 	.word	0x00000560
        /*00cc*/ 	.word	0x00000002
        /*00d0*/ 	.word	0x00000008
        /*00d4*/ 	.short	0x010a
        /*00d6*/ 	.byte	0xff
	.zero		1


	//   ....[6]....
        /*00d8*/ 	.word	0x00000810
        /*00dc*/ 	.word	0x00000002
        /*00e0*/ 	.word	0x00000000
        /*00e4*/ 	.short	0x0107
        /*00e6*/ 	.byte	0xff
	.zero		1


	//   ....[7]....
        /*00e8*/ 	.word	0x00000870
        /*00ec*/ 	.word	0x00000002
        /*00f0*/ 	.word	0x00000000
        /*00f4*/ 	.short	0x0101
        /*00f6*/ 	.byte	0xff
	.zero		1


	//   ....[8]....
        /*00f8*/ 	.word	0x00000b40
        /*00fc*/ 	.word	0x00000006
        /*0100*/ 	.word	0x00000000
        /*0104*/ 	.short	0x010a
        /*0106*/ 	.byte	0xff
	.zero		1


	//   ....[9]....
        /*0108*/ 	.word	0x00000cf0
        /*010c*/ 	.word	0x00000006
        /*0110*/ 	.word	0x00000000
        /*0114*/ 	.short	0x010a
        /*0116*/ 	.byte	0xff
	.zero		1


	//   ....[10]....
        /*0118*/ 	.word	0x00001b50
        /*011c*/ 	.word	0x00000006
        /*0120*/ 	.word	0x00000008
        /*0124*/ 	.short	0x0101
        /*0126*/ 	.byte	0xff
	.zero		1


	//   ....[11]....
        /*0128*/ 	.word	0x00001dc0
        /*012c*/ 	.word	0x00000019
        /*0130*/ 	.word	0x00000000
        /*0134*/ 	.short	0x010a
        /*0136*/ 	.byte	0xff
	.zero		1


	//   ....[12]....
        /*0138*/ 	.word	0x00001f70
        /*013c*/ 	.word	0x00000019
        /*0140*/ 	.word	0x00000000
        /*0144*/ 	.short	0x010a
        /*0146*/ 	.byte	0xff
	.zero		1


	//   ....[13]....
        /*0148*/ 	.word	0x00002170
        /*014c*/ 	.word	0x00000019
        /*0150*/ 	.word	0x00000008
        /*0154*/ 	.short	0x0101
        /*0156*/ 	.byte	0xff
	.zero		1


	//   ....[14]....
        /*0158*/ 	.word	0x00002380
        /*015c*/ 	.word	0x00000006
        /*0160*/ 	.word	0x00000000
        /*0164*/ 	.short	0x0108
        /*0166*/ 	.byte	0xff
	.zero		1


	//   ....[15]....
        /*0168*/ 	.word	0x00002390
        /*016c*/ 	.word	0x00000006
        /*0170*/ 	.word	0x00000008
        /*0174*/ 	.short	0x0108
        /*0176*/ 	.byte	0xff
	.zero		1


	//   ....[16]....
        /*0178*/ 	.word	0x000023a0
        /*017c*/ 	.word	0x00000006
        /*0180*/ 	.word	0x00000010
        /*0184*/ 	.short	0x0108
        /*0186*/ 	.byte	0xff
	.zero		1


	//   ....[17]....
        /*0188*/ 	.word	0x000023b0
        /*018c*/ 	.word	0x00000006
        /*0190*/ 	.word	0x00000018
        /*0194*/ 	.short	0x0108
        /*0196*/ 	.byte	0xff
	.zero		1


	//----- nvinfo : EIATTR_NUM_MBARRIERS
	.align		4
.L_23:
        /*0198*/ 	.byte	0x03, 0x38
        /*019a*/ 	.short	0x0004


	//----- nvinfo : EIATTR_EXIT_INSTR_OFFSETS
	.align		4
        /*019c*/ 	.byte	0x04, 0x1c
        /*019e*/ 	.short	(.L_25 - .L_24)


	//   ....[0]....
.L_24:
        /*01a0*/ 	.word	0x00002200


	//   ....[1]....
        /*01a4*/ 	.word	0x00002300


	//   ....[2]....
        /*01a8*/ 	.word	0x00002370


	//   ....[3]....
        /*01ac*/ 	.word	0x000023c0


	//----- nvinfo : EIATTR_CRS_STACK_SIZE
	.align		4
.L_25:
        /*01b0*/ 	.byte	0x04, 0x1e
        /*01b2*/ 	.short	(.L_27 - .L_26)
.L_26:
        /*01b4*/ 	.word	0x00000000


	//----- nvinfo : EIATTR_CBANK_PARAM_SIZE
	.align		4
.L_27:
        /*01b8*/ 	.byte	0x03, 0x19
        /*01ba*/ 	.short	0x001c


	//----- nvinfo : EIATTR_PARAM_CBANK
	.align		4
        /*01bc*/ 	.byte	0x04, 0x0a
        /*01be*/ 	.short	(.L_29 - .L_28)
	.align		4
.L_28:
        /*01c0*/ 	.word	index@(.nv.constant0._Z32warp_specialized_enhanced_kernelPKfS0_Pfi)
        /*01c4*/ 	.short	0x0380
        /*01c6*/ 	.short	0x001c


	//----- nvinfo : EIATTR_SW_WAR
	.align		4
.L_29:
        /*01c8*/ 	.byte	0x04, 0x36
        /*01ca*/ 	.short	(.L_31 - .L_30)
.L_30:
        /*01cc*/ 	.word	0x00000008
.L_31:


//--------------------- .nv.callgraph             --------------------------
	.section	.nv.callgraph,"",@"SHT_CUDA_CALLGRAPH"
	.align	4
	.sectionentsize	8
	.align		4
        /*0000*/ 	.word	0x00000000
	.align		4
        /*0004*/ 	.word	0xffffffff
	.align		4
        /*0008*/ 	.word	0x00000000
	.align		4
        /*000c*/ 	.word	0xfffffffe
	.align		4
        /*0010*/ 	.word	0x00000000
	.align		4
        /*0014*/ 	.word	0xfffffffd
	.align		4
        /*0018*/ 	.word	0x00000000
	.align		4
        /*001c*/ 	.word	0xfffffffc


//--------------------- .text._Z32warp_specialized_enhanced_kernelPKfS0_Pfi --------------------------
	.section	.text._Z32warp_specialized_enhanced_kernelPKfS0_Pfi,"ax",@progbits
	.align	128
        .global         _Z32warp_specialized_enhanced_kernelPKfS0_Pfi
        .type           _Z32warp_specialized_enhanced_kernelPKfS0_Pfi,@function
        .size           _Z32warp_specialized_enhanced_kernelPKfS0_Pfi,(.L_x_59 - _Z32warp_specialized_enhanced_kernelPKfS0_Pfi)
        .other          _Z32warp_specialized_enhanced_kernelPKfS0_Pfi,@"STO_CUDA_ENTRY STV_DEFAULT"
_Z32warp_specialized_enhanced_kernelPKfS0_Pfi:
.text._Z32warp_specialized_enhanced_kernelPKfS0_Pfi:
[----:B------:R-:W-:Y:S01]  /*0000*/  LDC R1, c[0x0][0x37c] ;  /* 0x0000df00ff017b82 */ /* 0x000fe20000000800 */
[----:B------:R-:W0:Y:S01]  /*0010*/  S2R R0, SR_TID.Y ;  /* 0x0000000000007919 */ /* 0x000e220000002200 */
[----:B------:R-:W1:Y:S01]  /*0020*/  LDCU UR6, c[0x0][0x360] ;  /* 0x00006c00ff0677ac */ /* 0x000e620008000800 */
[----:B------:R-:W-:Y:S01]  /*0030*/  BSSY.RECONVERGENT B0, `(.L_x_0) ;  /* 0x000001f000007945 */ /* 0x000fe20003800200 */
[----:B------:R-:W0:Y:S01]  /*0040*/  S2R R3, SR_TID.Z ;  /* 0x0000000000037919 */ /* 0x000e220000002300 */
[----:B------:R-:W0:Y:S01]  /*0050*/  LDCU UR4, c[0x0][0x364] ;  /* 0x00006c80ff0477ac */ /* 0x000e220008000800 */
[----:B------:R-:W2:Y:S01]  /*0060*/  S2R R20, SR_TID.X ;  /* 0x0000000000147919 */ /* 0x000ea20000002100 */
[----:B------:R-:W3:Y:S01]  /*0070*/  LDCU.64 UR12, c[0x0][0x358] ;  /* 0x00006b00ff0c77ac */ /* 0x000ee20008000a00 */
[----:B0-----:R-:W-:-:S04]  /*0080*/  IMAD R0, R3, UR4, R0 ;  /* 0x0000000403007c24 */ /* 0x001fc8000f8e0200 */
[----:B-1----:R-:W-:Y:S01]  /*0090*/  IMAD R3, R0, UR6, RZ ;  /* 0x0000000600037c24 */ /* 0x002fe2000f8e02ff */
[----:B------:R-:W-:-:S04]  /*00a0*/  UIMAD UR6, UR6, UR4, URZ ;  /* 0x00000004060672a4 */ /* 0x000fc8000f8e02ff */
[----:B--2---:R-:W-:-:S13]  /*00b0*/  LOP3.LUT P0, RZ, R3, R20, RZ, 0xfc, !PT ;  /* 0x0000001403ff7212 */ /* 0x004fda000780fcff */
[----:B---3--:R-:W-:Y:S05]  /*00c0*/  @P0 BRA `(.L_x_1) ;  /* 0x0000000000540947 */ /* 0x008fea0003800000 */
[----:B------:R-:W0:Y:S01]  /*00d0*/  S2UR UR8, SR_CgaCtaId ;  /* 0x00000000000879c3 */ /* 0x000e220000008800 */
[----:B------:R-:W1:Y:S01]  /*00e0*/  LDCU UR7, c[0x0][0x368] ;  /* 0x00006d00ff0777ac */ /* 0x000e620008000800 */
[----:B------:R-:W-:-:S06]  /*00f0*/  UMOV UR4, 0x400 ;  /* 0x0000040000047882 */ /* 0x000fcc0000000000 */
[----:B------:R-:W2:Y:S01]  /*0100*/  S2UR UR9, SR_SWINHI ;  /* 0x00000000000979c3 */ /* 0x000ea20000002f00 */
[----:B-1----:R-:W-:-:S04]  /*0110*/  UIMAD UR7, UR6, UR7, URZ ;  /* 0x00000007060772a4 */ /* 0x002fc8000f8e02ff */
[----:B------:R-:W-:-:S04]  /*0120*/  UIADD3 UR10, UPT, UPT, -UR7, 0x100000, URZ ;  /* 0x00100000070a7890 */ /* 0x000fc8000fffe1ff */
[----:B------:R-:W-:Y:S02]  /*0130*/  USHF.L.U32 UR11, UR10, 0xb, URZ ;  /* 0x0000000b0a0b7899 */ /* 0x000fe400080006ff */
[----:B------:R-:W-:Y:S02]  /*0140*/  USHF.L.U32 UR10, UR10, 0x1, URZ ;  /* 0x000000010a0a7899 */ /* 0x000fe400080006ff */
[----:B0-----:R-:W-:Y:S01]  /*0150*/  ULEA UR8, UR8, UR4, 0x18 ;  /* 0x0000000408087291 */ /* 0x001fe2000f8ec0ff */
[----:B------:R-:W-:-:S06]  /*0160*/  IMAD.U32 R5, RZ, RZ, UR7 ;  /* 0x00000007ff057e24 */ /* 0x000fcc000f8e00ff */
[----:B------:R-:W-:Y:S01]  /*0170*/  UMOV UR4, UR8 ;  /* 0x0000000800047c82 */ /* 0x000fe20008000000 */
[----:B--2---:R-:W-:Y:S01]  /*0180*/  UMOV UR5, UR9 ;  /* 0x0000000900057c82 */ /* 0x004fe20008000000 */
[----:B------:R-:W-:Y:S01]  /*0190*/  IMAD.U32 R2, RZ, RZ, UR4 ;  /* 0x00000004ff027e24 */ /* 0x000fe2000f8e00ff */
[----:B------:R-:W-:Y:S01]  /*01a0*/  MOV R3, UR5 ;  /* 0x0000000500037c02 */ /* 0x000fe20008000f00 */
[----:B------:R-:W0:Y:S02]  /*01b0*/  FENCE.VIEW.ASYNC.S ;  /* 0x00000000000073c6 */ /* 0x000e240000000000 */
[----:B0-----:R0:W1:Y:S01]  /*01c0*/  SYNCS.EXCH.64 URZ, [UR8+0x8], UR10 ;  /* 0x0000080a08ff75b2 */ /* 0x0010620008000100 */
[----:B------:R0:W1:Y:S01]  /*01d0*/  SYNCS.EXCH.64 URZ, [UR8], UR10 ;  /* 0x0000000a08ff75b2 */ /* 0x0000620008000100 */
[----:B------:R0:W1:Y:S01]  /*01e0*/  SYNCS.EXCH.64 URZ, [UR8+0x18], UR10 ;  /* 0x0000180a08ff75b2 */ /* 0x0000620008000100 */
[----:B------:R0:W1:Y:S02]  /*01f0*/  SYNCS.EXCH.64 URZ, [UR8+0x10], UR10 ;  /* 0x0000100a08ff75b2 */ /* 0x0000640008000100 */
[----:B-1----:R0:W-:Y:S01]  /*0200*/  ST.E.STRONG.SM desc[UR12][R2.64+0x20], R5 ;  /* 0x0000200502007985 */ /* 0x0021e2000c10b90c */
[----:B------:R-:W-:Y:S01]  /*0210*/  NOP ;  /* 0x0000000000007918 */ /* 0x000fe20000000000 */
.L_x_1:
[----:B0-----:R-:W-:Y:S05]  /*0220*/  BSYNC.RECONVERGENT B0 ;  /* 0x0000000000007941 */ /* 0x001fea0003800200 */
.L_x_0:
[----:B------:R-:W0:Y:S01]  /*0230*/  S2UR UR4, SR_CTAID.X ;  /* 0x00000000000479c3 */ /* 0x000e220000002500 */
[----:B------:R-:W1:Y:S01]  /*0240*/  LDCU UR5, c[0x0][0x398] ;  /* 0x00007300ff0577ac */ /* 0x000e620008000800 */
[----:B------:R-:W-:Y:S01]  /*0250*/  BSSY B0, `(.L_x_2) ;  /* 0x000006d000007945 */ /* 0x000fe20003800000 */
[----:B------:R-:W-:Y:S01]  /*0260*/  IMAD.MOV.U32 R26, RZ, RZ, 0x5 ;  /* 0x00000005ff1a7424 */ /* 0x000fe200078e00ff */
[----:B------:R-:W-:Y:S01]  /*0270*/  SHF.R.U32.HI R29, RZ, 0x5, R20 ;  /* 0x00000005ff1d7819 */ /* 0x000fe20000011614 */
[----:B------:R-:W2:Y:S01]  /*0280*/  LDCU.128 UR8, c[0x0][0x380] ;  /* 0x00007000ff0877ac */ /* 0x000ea20008000c00 */
[----:B------:R-:W-:Y:S01]  /*0290*/  LOP3.LUT R28, R20, 0x1f, RZ, 0xc0, !PT ;  /* 0x0000001f141c7812 */ /* 0x000fe200078ec0ff */
[----:B-1----:R-:W-:Y:S01]  /*02a0*/  IMAD.U32 R2, RZ, RZ, UR5 ;  /* 0x00000005ff027e24 */ /* 0x002fe2000f8e00ff */
[----:B------:R-:W-:Y:S04]  /*02b0*/  BAR.SYNC.DEFER_BLOCKING 0x0 ;  /* 0x0000000000007b1d */ /* 0x000fe80000010000 */
[----:B0-----:R-:W-:-:S02]  /*02c0*/  ISETP.LE.AND P0, PT, R2, UR4, PT ;  /* 0x0000000402007c0c */ /* 0x001fc4000bf03270 */
[----:B------:R-:W-:Y:S02]  /*02d0*/  MOV R27, UR4 ;  /* 0x00000004001b7c02 */ /* 0x000fe40008000f00 */
[----:B------:R-:W-:-:S13]  /*02e0*/  ISETP.GT.U32.OR P0, PT, R20, 0x1f, P0 ;  /* 0x0000001f1400780c */ /* 0x000fda0000704470 */
[----:B--2---:R-:W-:Y:S05]  /*02f0*/  @P0 BRA `(.L_x_3) ;  /* 0x0000000400880947 */ /* 0x004fea0003800000 */
[----:B------:R-:W0:Y:S01]  /*0300*/  LDC R0, c[0x0][0x370] ;  /* 0x0000dc00ff007b82 */ /* 0x000e220000000800 */
[----:B------:R-:W-:Y:S01]  /*0310*/  IMAD.MOV.U32 R26, RZ, RZ, 0x5 ;  /* 0x00000005ff1a7424 */ /* 0x000fe200078e00ff */
[----:B------:R-:W-:Y:S01]  /*0320*/  PRMT R25, RZ, 0x7610, R25 ;  /* 0x00007610ff197816 */ /* 0x000fe20000000019 */
[----:B------:R-:W-:-:S07]  /*0330*/  IMAD.MOV.U32 R24, RZ, RZ, R27 ;  /* 0x000000ffff187224 */ /* 0x000fce00078e001b */
.L_x_10:
[----:B------:R-:W-:Y:S05]  /*0340*/  YIELD ;  /* 0x0000000000007946 */ /* 0x000fea0003800000 */
[----:B------:R-:W-:Y:S02]  /*0350*/  LOP3.LUT R2, R25, 0xff, RZ, 0xc0, !PT ;  /* 0x000000ff19027812 */ /* 0x000fe400078ec0ff */
[----:B-1----:R-:W-:Y:S01]  /*0360*/  CS2R R4, SR_GLOBALTIMERLO ;  /* 0x0000000000047805 */ /* 0x002fe20000015200 */
[----:B------:R-:W1:Y:S01]  /*0370*/  S2UR UR5, SR_CgaCtaId ;  /* 0x00000000000579c3 */ /* 0x000e620000008800 */
[----:B------:R-:W-:Y:S01]  /*0380*/  UMOV UR4, 0x400 ;  /* 0x0000040000047882 */ /* 0x000fe20000000000 */
[----:B------:R-:W-:-:S04]  /*0390*/  LOP3.LUT R6, R26, 0x1, RZ, 0xc0, !PT ;  /* 0x000000011a067812 */ /* 0x000fc800078ec0ff */
[----:B------:R-:W-:Y:S01]  /*03a0*/  SHF.L.U32 R3, R6, 0x1f, RZ ;  /* 0x0000001f06037819 */ /* 0x000fe200000006ff */
[----:B-1----:R-:W-:-:S06]  /*03b0*/  ULEA UR4, UR5, UR4, 0x18 ;  /* 0x0000000405047291 */ /* 0x002fcc000f8ec0ff */
[----:B------:R-:W-:-:S04]  /*03c0*/  LEA R2, R2, UR4, 0x4 ;  /* 0x0000000402027c11 */ /* 0x000fc8000f8e20ff */
[----:B------:R-:W1:Y:S02]  /*03d0*/  SYNCS.PHASECHK.TRANS64.TRYWAIT P0, [R2+URZ+0x8], R3 ;  /* 0x00000803020075a7 */ /* 0x000e6400080011ff */
[----:B-1----:R-:W-:Y:S05]  /*03e0*/  @P0 BRA `(.L_x_4) ;  /* 0x0000000000640947 */ /* 0x002fea0003800000 */
[----:B------:R-:W-:Y:S01]  /*03f0*/  HFMA2 R8, -RZ, RZ, 0, 0 ;  /* 0x00000000ff087431 */ /* 0x000fe200000001ff */
[----:B------:R-:W-:-:S07]  /*0400*/  SHF.L.U32 R9, R6, 0x1f, RZ ;  /* 0x0000001f06097819 */ /* 0x000fce00000006ff */
.L_x_7:
[----:B------:R-:W-:Y:S01]  /*0410*/  ISETP.GT.AND P0, PT, R8, 0xf, PT ;  /* 0x0000000f0800780c */ /* 0x000fe20003f04270 */
[----:B------:R-:W-:-:S12]  /*0420*/  YIELD ;  /* 0x0000000000007946 */ /* 0x000fd80003800000 */
[----:B------:R-:W-:Y:S01]  /*0430*/  @!P0 VIADD R8, R8, 0x1 ;  /* 0x0000000108088836 */ /* 0x000fe20000000000 */
[----:B------:R-:W-:Y:S06]  /*0440*/  @!P0 BRA `(.L_x_5) ;  /* 0x0000000000448947 */ /* 0x000fec0003800000 */
[----:B------:R-:W-:-:S06]  /*0450*/  CS2R R6, SR_GLOBALTIMERLO ;  /* 0x0000000000067805 */ /* 0x000fcc0000015200 */
[----:B------:R-:W-:-:S05]  /*0460*/  IADD3 R6, P0, PT, -R4, R6, RZ ;  /* 0x0000000604067210 */ /* 0x000fca0007f1e1ff */
[----:B------:R-:W-:Y:S01]  /*0470*/  IMAD.X R7, R7, 0x1, ~R5, P0 ;  /* 0x0000000107077824 */ /* 0x000fe200000e0e05 */
[----:B------:R-:W-:-:S04]  /*0480*/  ISETP.GE.U32.AND P0, PT, R6, 0x3d0900, PT ;  /* 0x003d09000600780c */ /* 0x000fc80003f06070 */
[----:B------:R-:W-:-:S13]  /*0490*/  ISETP.GE.AND.EX P0, PT, R7, RZ, PT, P0 ;  /* 0x000000ff0700720c */ /* 0x000fda0003f06300 */
[----:B------:R-:W-:Y:S05]  /*04a0*/  @!P0 BRA `(.L_x_6) ;  /* 0x0000000000088947 */ /* 0x000fea0003800000 */
[----:B------:R-:W-:Y:S05]  /*04b0*/  NANOSLEEP 0xf4240 ;  /* 0x000f42400000795d */ /* 0x000fea0003800000 */
[----:B------:R-:W-:Y:S05]  /*04c0*/  BRA `(.L_x_5) ;  /* 0x0000000000247947 */ /* 0x000fea0003800000 */
.L_x_6:
[----:B------:R-:W-:-:S04]  /*04d0*/  ISETP.GE.U32.AND P0, PT, R6, 0x9c40, PT ;  /* 0x00009c400600780c */ /* 0x000fc80003f06070 */
[----:B------:R-:W-:-:S13]  /*04e0*/  ISETP.GE.AND.EX P0, PT, R7, RZ, PT, P0 ;  /* 0x000000ff0700720c */ /* 0x000fda0003f06300 */
[----:B------:R-:W-:Y:S05]  /*04f0*/  @!P0 BRA `(.L_x_5) ;  /* 0x0000000000188947 */ /* 0x000fea0003800000 */
[----:B------:R-:W-:-:S04]  /*0500*/  SHF.R.S32.HI R3, RZ, 0x1f, R7 ;  /* 0x0000001fff037819 */ /* 0x000fc80000011407 */
[----:B------:R-:W-:-:S04]  /*0510*/  LEA.HI R3, P0, R3, R6, RZ, 0x2 ;  /* 0x0000000603037211 */ /* 0x000fc800078110ff */
[----:B------:R-:W-:-:S04]  /*0520*/  IADD3.X R6, PT, PT, RZ, R7, RZ, P0, !PT ;  /* 0x00000007ff067210 */ /* 0x000fc800007fe4ff */
[----:B------:R-:W-:-:S04]  /*0530*/  SHF.R.U64 R3, R3, 0x2, R6 ;  /* 0x0000000203037819 */ /* 0x000fc80000001206 */
[----:B------:R-:W-:Y:S05]  /*0540*/  NANOSLEEP R3 ;  /* 0x000000030000735d */ /* 0x000fea0003800000 */
[----:B------:R-:W-:Y:S01]  /*0550*/  NOP ;  /* 0x0000000000007918 */ /* 0x000fe20000000000 */
.L_x_5:
[----:B------:R-:W1:Y:S02]  /*0560*/  SYNCS.PHASECHK.TRANS64.TRYWAIT P0, [R2+URZ+0x8], R9 ;  /* 0x00000809020075a7 */ /* 0x000e6400080011ff */
[----:B-1----:R-:W-:Y:S05]  /*0570*/  @!P0 BRA `(.L_x_7) ;  /* 0xfffffffc00a48947 */ /* 0x002fea000383ffff */
.L_x_4:
[----:B------:R-:W1:Y:S01]  /*0580*/  S2R R5, SR_CgaCtaId ;  /* 0x0000000000057919 */ /* 0x000e620000008800 */
[----:B------:R-:W-:Y:S01]  /*0590*/  MOV R22, 0x400 ;  /* 0x0000040000167802 */ /* 0x000fe20000000f00 */
[----:B------:R-:W-:Y:S01]  /*05a0*/  BSSY.RECONVERGENT B1, `(.L_x_8) ;  /* 0x0000025000017945 */ /* 0x000fe20003800200 */
[----:B------:R-:W-:Y:S01]  /*05b0*/  LEA.HI R3, R24, R24, RZ, 0x1 ;  /* 0x0000001818037211 */ /* 0x000fe200078f08ff */
[----:B------:R-:W-:Y:S02]  /*05c0*/  IMAD.MOV.U32 R23, RZ, RZ, R28 ;  /* 0x000000ffff177224 */ /* 0x000fe400078e001c */
[----:B------:R-:W-:Y:S01]  /*05d0*/  VIADD R22, R22, 0x30 ;  /* 0x0000003016167836 */ /* 0x000fe20000000000 */
[----:B------:R-:W-:-:S04]  /*05e0*/  LOP3.LUT R3, R3, 0x3fffe, RZ, 0xc0, !PT ;  /* 0x0003fffe03037812 */ /* 0x000fc800078ec0ff */
[----:B------:R-:W-:Y:S02]  /*05f0*/  IADD3 R3, PT, PT, -R3, R24, RZ ;  /* 0x0000001803037210 */ /* 0x000fe40007ffe1ff */
[----:B-1----:R-:W-:-:S07]  /*0600*/  LEA R22, R5, R22, 0x18 ;  /* 0x0000001605167211 */ /* 0x002fce00078ec0ff */
.L_x_9:
[----:B-1----:R-:W-:Y:S02]  /*0610*/  IMAD.SHL.U32 R4, R23, 0x4, RZ ;  /* 0x0000000417047824 */ /* 0x002fe400078e00ff */
[----:B------:R-:W-:Y:S02]  /*0620*/  IMAD.MOV.U32 R5, RZ, RZ, RZ ;  /* 0x000000ffff057224 */ /* 0x000fe400078e00ff */
[----:B------:R-:W-:-:S03]  /*0630*/  IMAD.WIDE R6, R24, 0x4000, R4 ;  /* 0x0000400018067825 */ /* 0x000fc600078e0204 */
[C---:B------:R-:W-:Y:S02]  /*0640*/  SHF.L.U32 R31, R6.reuse, 0x2, RZ ;  /* 0x00000002061f7819 */ /* 0x040fe400000006ff */
[----:B------:R-:W-:Y:S02]  /*0650*/  SHF.L.U64.HI R30, R6, 0x2, R7 ;  /* 0x00000002061e7819 */ /* 0x000fe40000010207 */
[----:B------:R-:W-:-:S04]  /*0660*/  IADD3 R34, P0, PT, R31, UR8, RZ ;  /* 0x000000081f227c10 */ /* 0x000fc8000ff1e0ff */
[----:B------:R-:W-:Y:S01]  /*0670*/  IADD3.X R35, PT, PT, R30, UR9, RZ, P0, !PT ;  /* 0x000000091e237c10 */ /* 0x000fe200087fe4ff */
[----:B------:R-:W-:-:S04]  /*0680*/  IMAD R21, R3, 0x4000, R4 ;  /* 0x0000400003157824 */ /* 0x000fc800078e0204 */
[----:B------:R-:W2:Y:S04]  /*0690*/  LDG.E.128.CONSTANT R16, desc[UR12][R34.64] ;  /* 0x0000000c22107981 */ /* 0x000ea8000c1e9d00 */
[----:B------:R-:W3:Y:S01]  /*06a0*/  LDG.E.128.CONSTANT R4, desc[UR12][R34.64+0x200] ;  /* 0x0002000c22047981 */ /* 0x000ee2000c1e9d00 */
[----:B------:R-:W-:Y:S01]  /*06b0*/  IADD3 R32, P0, PT, R31, UR10, RZ ;  /* 0x0000000a1f207c10 */ /* 0x000fe2000ff1e0ff */
[----:B------:R-:W-:Y:S02]  /*06c0*/  IMAD R21, R21, 0x4, R22 ;  /* 0x0000000415157824 */ /* 0x000fe400078e0216 */
[----:B------:R-:W4:Y:S04]  /*06d0*/  LDG.E.128.CONSTANT R8, desc[UR12][R34.64+0x400] ;  /* 0x0004000c22087981 */ /* 0x000f28000c1e9d00 */
[----:B------:R-:W5:Y:S01]  /*06e0*/  LDG.E.128.CONSTANT R12, desc[UR12][R34.64+0x600] ;  /* 0x0006000c220c7981 */ /* 0x000f62000c1e9d00 */
[----:B------:R-:W-:-:S03]  /*06f0*/  IADD3.X R33, PT, PT, R30, UR11, RZ, P0, !PT ;  /* 0x0000000b1e217c10 */ /* 0x000fc600087fe4ff */
[----:B--2---:R1:W-:Y:S04]  /*0700*/  STS.128 [R21], R16 ;  /* 0x0000001015007388 */ /* 0x0043e80000000c00 */
[----:B---3--:R2:W-:Y:S04]  /*0710*/  STS.128 [R21+0x200], R4 ;  /* 0x0002000415007388 */ /* 0x0085e80000000c00 */
[----:B----4-:R3:W-:Y:S04]  /*0720*/  STS.128 [R21+0x400], R8 ;  /* 0x0004000815007388 */ /* 0x0107e80000000c00 */
[----:B-----5:R4:W-:Y:S04]  /*0730*/  STS.128 [R21+0x600], R12 ;  /* 0x0006000c15007388 */ /* 0x0209e80000000c00 */
[----:B-1----:R-:W5:Y:S04]  /*0740*/  LDG.E.128.CONSTANT R16, desc[UR12][R32.64+0x600] ;  /* 0x0006000c20107981 */ /* 0x002f68000c1e9d00 */
[----:B--2---:R-:W2:Y:S04]  /*0750*/  LDG.E.128.CONSTANT R4, desc[UR12][R32.64] ;  /* 0x0000000c20047981 */ /* 0x004ea8000c1e9d00 */
[----:B---3--:R-:W3:Y:S04]  /*0760*/  LDG.E.128.CONSTANT R8, desc[UR12][R32.64+0x200] ;  /* 0x0002000c20087981 */ /* 0x008ee8000c1e9d00 */
[----:B----4-:R-:W4:Y:S01]  /*0770*/  LDG.E.128.CONSTANT R12, desc[UR12][R32.64+0x400] ;  /* 0x0004000c200c7981 */ /* 0x010f22000c1e9d00 */
[----:B------:R-:W-:-:S02]  /*0780*/  ISETP.GE.U32.AND P0, PT, R23, 0xf80, PT ;  /* 0x00000f801700780c */ /* 0x000fc40003f06070 */
[----:B------:R-:W-:Y:S01]  /*0790*/  IADD3 R23, PT, PT, R23, 0x80, RZ ;  /* 0x0000008017177810 */ /* 0x000fe20007ffe0ff */
[----:B-----5:R1:W-:Y:S04]  /*07a0*/  STS.128 [R21+0x20600], R16 ;  /* 0x0206001015007388 */ /* 0x0203e80000000c00 */
[----:B--2---:R1:W-:Y:S04]  /*07b0*/  STS.128 [R21+0x20000], R4 ;  /* 0x0200000415007388 */ /* 0x0043e80000000c00 */
[----:B---3--:R1:W-:Y:S04]  /*07c0*/  STS.128 [R21+0x20200], R8 ;  /* 0x0202000815007388 */ /* 0x0083e80000000c00 */
[----:B----4-:R1:W-:Y:S01]  /*07d0*/  STS.128 [R21+0x20400], R12 ;  /* 0x0204000c15007388 */ /* 0x0103e20000000c00 */
[----:B------:R-:W-:Y:S05]  /*07e0*/  @!P0 BRA `(.L_x_9) ;  /* 0xfffffffc00888947 */ /* 0x000fea000383ffff */
[----:B------:R-:W-:Y:S05]  /*07f0*/  BSYNC.RECONVERGENT B1 ;  /* 0x0000000000017941 */ /* 0x000fea0003800200 */
.L_x_8:
[----:B------:R-:W-:Y:S01]  /*0800*/  R2UR UR4, R2 ;  /* 0x00000000020472ca */ /* 0x000fe200000e0000 */
[----:B------:R-:W-:-:S12]  /*0810*/  NOP ;  /* 0x0000000000007918 */ /* 0x000fd80000000000 */
[----:B------:R-:W-:Y:S01]  /*0820*/  SYNCS.ARRIVE.TRANS64.RED.A0T1 RZ, [UR4], RZ ;  /* 0x000000ffffff79a7 */ /* 0x000fe20008200404 */
[----:B------:R-:W-:Y:S01]  /*0830*/  ARRIVES.LDGSTSBAR.64.TRANSCNT [UR4] ;  /* 0x00000000ff0079b0 */ /* 0x000fe20008002a04 */
[----:B------:R-:W-:Y:S01]  /*0840*/  NOP ;  /* 0x0000000000007918 */ /* 0x000fe20000000000 */
[----:B------:R-:W2:Y:S01]  /*0850*/  LDCU UR4, c[0x0][0x398] ;  /* 0x00007300ff0477ac */ /* 0x000ea20008000800 */
[----:B------:R-:W-:Y:S01]  /*0860*/  VIADD R25, R25, 0x1 ;  /* 0x0000000119197836 */ /* 0x000fe20000000000 */
[----:B------:R3:W-:Y:S01]  /*0870*/  SYNCS.ARRIVE.TRANS64.A1T0 RZ, [R2+URZ], RZ ;  /* 0x000000ff02ff79a7 */ /* 0x0007e200081000ff */
[----:B0-----:R-:W-:-:S03]  /*0880*/  IMAD.IADD R24, R0, 0x1, R24 ;  /* 0x0000000100187824 */ /* 0x001fc600078e0218 */
[----:B---3--:R-:W-:-:S04]  /*0890*/  LOP3.LUT R2, R25, 0xff, RZ, 0xc0, !PT ;  /* 0x000000ff19027812 */ /* 0x008fc800078ec0ff */
[----:B------:R-:W-:Y:S02]  /*08a0*/  ISETP.NE.AND P0, PT, R2, 0x2, PT ;  /* 0x000000020200780c */ /* 0x000fe40003f05270 */
[----:B--2---:R-:W-:Y:S02]  /*08b0*/  MOV R2, UR4 ;  /* 0x0000000400027c02 */ /* 0x004fe40008000f00 */
[----:B------:R-:W-:Y:S02]  /*08c0*/  SEL R3, RZ, 0x1, P0 ;  /* 0x00000001ff037807 */ /* 0x000fe40000000000 */
[----:B------:R-:W-:Y:S02]  /*08d0*/  ISETP.GE.AND P1, PT, R24, R2, PT ;  /* 0x000000021800720c */ /* 0x000fe40003f26270 */
[----:B------:R-:W-:Y:S02]  /*08e0*/  LOP3.LUT R3, R26, R3, RZ, 0x3c, !PT ;  /* 0x000000031a037212 */ /* 0x000fe400078e3cff */
[----:B------:R-:W-:-:S02]  /*08f0*/  SEL R25, R25, RZ, P0 ;  /* 0x000000ff19197207 */ /* 0x000fc40000000000 */
[----:B------:R-:W-:-:S07]  /*0900*/  PRMT R26, R3, 0x7610, R26 ;  /* 0x00007610031a7816 */ /* 0x000fce000000001a */
[----:B------:R-:W-:Y:S05]  /*0910*/  @!P1 BRA `(.L_x_10) ;  /* 0xfffffff800889947 */ /* 0x000fea000383ffff */
.L_x_3:
[----:B------:R-:W-:Y:S05]  /*0920*/  BSYNC B0 ;  /* 0x0000000000007941 */ /* 0x000fea0003800000 */
.L_x_2:
[----:B------:R-:W-:Y:S01]  /*0930*/  VIADD R0, R20, 0xffffffe0 ;  /* 0xffffffe014007836 */ /* 0x000fe20000000000 */
[----:B------:R-:W-:Y:S01]  /*0940*/  ISETP.GE.AND P0, PT, R27, R2, PT ;  /* 0x000000021b00720c */ /* 0x000fe20003f06270 */
[----:B------:R-:W-:Y:S01]  /*0950*/  BSSY B0, `(.L_x_11) ;  /* 0x000012a000007945 */ /* 0x000fe20003800000 */
[----:B-1----:R-:W-:Y:S02]  /*0960*/  PRMT R14, RZ, 0x7610, R14 ;  /* 0x00007610ff0e7816 */ /* 0x002fe4000000000e */
[----:B------:R-:W-:-:S13]  /*0970*/  ISETP.GT.U32.OR P0, PT, R0, 0xbf, P0 ;  /* 0x000000bf0000780c */ /* 0x000fda0000704470 */
[----:B------:R-:W-:Y:S05]  /*0980*/  @P0 BRA `(.L_x_12) ;  /* 0x0000001000980947 */ /* 0x000fea0003800000 */
[C---:B------:R-:W-:Y:S01]  /*0990*/  IMAD R11, R29.reuse, 0xaaa, RZ ;  /* 0x00000aaa1d0b7824 */ /* 0x040fe200078e02ff */
[----:B------:R-:W0:Y:S01]  /*09a0*/  LDC R15, c[0x0][0x370] ;  /* 0x0000dc00ff0f7b82 */ /* 0x000e220000000800 */
[----:B------:R-:W-:Y:S01]  /*09b0*/  VIADD R17, R29, 0xffffffff ;  /* 0xffffffff1d117836 */ /* 0x000fe20000000000 */
[----:B------:R-:W-:Y:S01]  /*09c0*/  PRMT R14, RZ, 0x7610, R14 ;  /* 0x00007610ff0e7816 */ /* 0x000fe2000000000e */
[C---:B------:R-:W-:Y:S01]  /*09d0*/  VIADD R13, R11.reuse, 0xfffff556 ;  /* 0xfffff5560b0d7836 */ /* 0x040fe20000000000 */
[----:B------:R-:W-:Y:S01]  /*09e0*/  MOV R12, R27 ;  /* 0x0000001b000c7202 */ /* 0x000fe20000000f00 */
[----:B------:R-:W-:-:S03]  /*09f0*/  VIADD R11, R11, 0xffffff80 ;  /* 0xffffff800b0b7836 */ /* 0x000fc60000000000 */
[C---:B------:R-:W-:Y:S01]  /*0a00*/  IADD3 R0, PT, PT, -R28.reuse, R13, RZ ;  /* 0x0000000d1c007210 */ /* 0x040fe20007ffe1ff */
[----:B------:R-:W-:-:S04]  /*0a10*/  IMAD.IADD R13, R28, 0x1, R13 ;  /* 0x000000011c0d7824 */ /* 0x000fc800078e020d */
[----:B------:R-:W-:Y:S01]  /*0a20*/  IMAD R0, R29, -0xaaa, R0 ;  /* 0xfffff5561d007824 */ /* 0x000fe200078e0200 */
[C---:B------:R-:W-:Y:S01]  /*0a30*/  IADD3 R9, PT, PT, R13.reuse, 0x20, RZ ;  /* 0x000000200d097810 */ /* 0x040fe20007ffe0ff */
[C---:B------:R-:W-:Y:S02]  /*0a40*/  VIADD R8, R13.reuse, 0x40 ;  /* 0x000000400d087836 */ /* 0x040fe40000000000 */
[----:B------:R-:W-:Y:S02]  /*0a50*/  VIADD R10, R0, 0x1553 ;  /* 0x00001553000a7836 */ /* 0x000fe40000000000 */
[----:B------:R-:W-:-:S03]  /*0a60*/  VIADD R7, R13, 0x60 ;  /* 0x000000600d077836 */ /* 0x000fc60000000000 */
[----:B------:R-:W-:-:S07]  /*0a70*/  LOP3.LUT R16, R10, 0x60, RZ, 0xc0, !PT ;  /* 0x000000600a107812 */ /* 0x000fce00078ec0ff */
.L_x_45:
[----:B------:R-:W-:Y:S01]  /*0a80*/  LOP3.LUT R0, R26, 0xffff, RZ, 0xc0, !PT ;  /* 0x0000ffff1a007812 */ /* 0x000fe200078ec0ff */
[----:B------:R-:W-:Y:S05]  /*0a90*/  YIELD ;  /* 0x0000000000007946 */ /* 0x000fea0003800000 */
[----:B------:R-:W-:Y:S02]  /*0aa0*/  SHF.R.U32.HI R0, RZ, 0x1, R0 ;  /* 0x00000001ff007819 */ /* 0x000fe40000011600 */
[----:B------:R-:W-:Y:S02]  /*0ab0*/  LOP3.LUT R6, R14, 0xff, RZ, 0xc0, !PT ;  /* 0x000000ff0e067812 */ /* 0x000fe400078ec0ff */
[----:B------:R-:W-:-:S02]  /*0ac0*/  LOP3.LUT R0, R0, 0x1, RZ, 0xc0, !PT ;  /* 0x0000000100007812 */ /* 0x000fc400078ec0ff */
[----:B------:R-:W-:Y:S01]  /*0ad0*/  CS2R R2, SR_GLOBALTIMERLO ;  /* 0x0000000000027805 */ /* 0x000fe20000015200 */
[----:B------:R-:W1:Y:S01]  /*0ae0*/  S2UR UR5, SR_CgaCtaId ;  /* 0x00000000000579c3 */ /* 0x000e620000008800 */
[----:B------:R-:W-:Y:S01]  /*0af0*/  UMOV UR4, 0x400 ;  /* 0x0000040000047882 */ /* 0x000fe20000000000 */
[----:B------:R-:W-:Y:S01]  /*0b00*/  SHF.L.U32 R5, R0, 0x1f, RZ ;  /* 0x0000001f00057819 */ /* 0x000fe200000006ff */
[----:B------:R-:W-:Y:S01]  /*0b10*/  BSSY B1, `(.L_x_13) ;  /* 0x0000020000017945 */ /* 0x000fe20003800000 */
[----:B-1----:R-:W-:-:S06]  /*0b20*/  ULEA UR4, UR5, UR4, 0x18 ;  /* 0x0000000405047291 */ /* 0x002fcc000f8ec0ff */
[----:B------:R-:W-:-:S04]  /*0b30*/  LEA R6, R6, UR4, 0x4 ;  /* 0x0000000406067c11 */ /* 0x000fc8000f8e20ff */
[----:B------:R-:W1:Y:S02]  /*0b40*/  SYNCS.PHASECHK.TRANS64.TRYWAIT P0, [R6+URZ], R5 ;  /* 0x00000005060075a7 */ /* 0x000e6400080011ff */
[----:B-1----:R-:W-:Y:S05]  /*0b50*/  @P0 BRA `(.L_x_14) ;  /* 0x00000000006c0947 */ /* 0x002fea0003800000 */
[----:B------:R-:W-:Y:S01]  /*0b60*/  HFMA2 R18, -RZ, RZ, 0, 0 ;  /* 0x00000000ff127431 */ /* 0x000fe200000001ff */
[----:B------:R-:W-:-:S07]  /*0b70*/  SHF.L.U32 R21, R0, 0x1f, RZ ;  /* 0x0000001f00157819 */ /* 0x000fce00000006ff */
.L_x_18:
[C---:B------:R-:W-:Y:S01]  /*0b80*/  ISETP.GT.AND P0, PT, R18.reuse, 0xf, PT ;  /* 0x0000000f1200780c */ /* 0x040fe20003f04270 */
[----:B------:R-:W-:Y:S05]  /*0b90*/  YIELD ;  /* 0x0000000000007946 */ /* 0x000fea0003800000 */
[----:B------:R-:W-:Y:S07]  /*0ba0*/  BSSY B2, `(.L_x_15) ;  /* 0x0000014000027945 */ /* 0x000fee0003800000 */
        /* <DEDUP_REMOVED lines=10> */
.L_x_17:
        /* <DEDUP_REMOVED lines=9> */
.L_x_16:
[----:B------:R-:W-:Y:S05]  /*0ce0*/  BSYNC B2 ;  /* 0x0000000000027941 */ /* 0x000fea0003800000 */
.L_x_15:
[----:B------:R-:W1:Y:S02]  /*0cf0*/  SYNCS.PHASECHK.TRANS64.TRYWAIT P0, [R6+URZ], R21 ;  /* 0x00000015060075a7 */ /* 0x000e6400080011ff */
[----:B-1----:R-:W-:Y:S05]  /*0d00*/  @!P0 BRA `(.L_x_18) ;  /* 0xfffffffc009c8947 */ /* 0x002fea000383ffff */
.L_x_14:
[----:B------:R-:W-:Y:S05]  /*0d10*/  BSYNC B1 ;  /* 0x0000000000017941 */ /* 0x000fea0003800000 */
.L_x_13:
[----:B------:R-:W-:Y:S01]  /*0d20*/  ISETP.NE.AND P0, PT, R16, 0x60, PT ;  /* 0x000000601000780c */ /* 0x000fe20003f05270 */
[----:B------:R-:W-:Y:S01]  /*0d30*/  BSSY.RECONVERGENT B1, `(.L_x_19) ;  /* 0x0000064000017945 */ /* 0x000fe20003800200 */
[----:B------:R-:W-:Y:S01]  /*0d40*/  LEA.HI R0, R12, R12, RZ, 0x1 ;  /* 0x0000000c0c007211 */ /* 0x000fe200078f08ff */
[----:B------:R-:W-:-:S03]  /*0d50*/  IMAD.MOV.U32 R5, RZ, RZ, R13 ;  /* 0x000000ffff057224 */ /* 0x000fc600078e000d */
[----:B------:R-:W-:-:S05]  /*0d60*/  LOP3.LUT R3, R0, 0x3fffe, RZ, 0xc0, !PT ;  /* 0x0003fffe00037812 */ /* 0x000fca00078ec0ff */
[----:B------:R-:W-:Y:S02]  /*0d70*/  IMAD.IADD R4, R12, 0x1, -R3 ;  /* 0x000000010c047824 */ /* 0x000fe400078e0a03 */
[----:B------:R-:W-:Y:S05]  /*0d80*/  @!P0 BRA `(.L_x_20) ;  /* 0x0000000400788947 */ /* 0x000fea0003800000 */
[----:B------:R-:W1:Y:S01]  /*0d90*/  S2UR UR5, SR_CgaCtaId ;  /* 0x00000000000579c3 */ /* 0x000e620000008800 */
[----:B------:R-:W-:Y:S01]  /*0da0*/  UMOV UR4, 0x400 ;  /* 0x0000040000047882 */ /* 0x000fe20000000000 */
[----:B------:R-:W-:Y:S01]  /*0db0*/  LEA R18, R4, R13, 0xe ;  /* 0x0000000d04127211 */ /* 0x000fe200078e70ff */
[----:B------:R-:W-:Y:S01]  /*0dc0*/  UIADD3 UR4, UPT, UPT, UR4, 0x30, URZ ;  /* 0x0000003004047890 */ /* 0x000fe2000fffe0ff */
[----:B------:R-:W-:Y:S03]  /*0dd0*/  BSSY.RECONVERGENT B2, `(.L_x_21) ;  /* 0x0000013000027945 */ /* 0x000fe60003800200 */
[----:B-1----:R-:W-:-:S06]  /*0de0*/  ULEA UR4, UR5, UR4, 0x18 ;  /* 0x0000000405047291 */ /* 0x002fcc000f8ec0ff */
[----:B------:R-:W-:-:S05]  /*0df0*/  LEA R18, R18, UR4, 0x2 ;  /* 0x0000000412127c11 */ /* 0x000fca000f8e10ff */
[----:B------:R-:W1:Y:S04]  /*0e00*/  LDS R2, [R18+0x20000] ;  /* 0x0200000012027984 */ /* 0x000e680000000800 */
[----:B------:R-:W2:Y:S01]  /*0e10*/  LDS R0, [R18] ;  /* 0x0000000012007984 */ /* 0x000ea20000000800 */
[----:B-1----:R-:W-:-:S04]  /*0e20*/  FMUL R3, R2, R2 ;  /* 0x0000000202037220 */ /* 0x002fc80000400000 */
[----:B--2---:R-:W-:-:S04]  /*0e30*/  FFMA R3, R0, R0, R3 ;  /* 0x0000000000037223 */ /* 0x004fc80000000003 */
[----:B------:R-:W-:Y:S01]  /*0e40*/  VIADD R0, R3, 0xf3000000 ;  /* 0xf300000003007836 */ /* 0x000fe20000000000 */
[----:B------:R1:W2:Y:S04]  /*0e50*/  MUFU.RSQ R2, R3 ;  /* 0x0000000300027308 */ /* 0x0002a80000001400 */
[----:B------:R-:W-:-:S13]  /*0e60*/  ISETP.GT.U32.AND P0, PT, R0, 0x727fffff, PT ;  /* 0x727fffff0000780c */ /* 0x000fda0003f04070 */
[----:B-12---:R-:W-:Y:S05]  /*0e70*/  @!P0 BRA `(.L_x_22) ;  /* 0x0000000000108947 */ /* 0x006fea0003800000 */
[----:B------:R-:W-:Y:S01]  /*0e80*/  IMAD.MOV.U32 R0, RZ, RZ, R3 ;  /* 0x000000ffff007224 */ /* 0x000fe200078e0003 */
[----:B------:R-:W-:-:S07]  /*0e90*/  MOV R2, 0xeb0 ;  /* 0x00000eb000027802 */ /* 0x000fce0000000f00 */
[----:B0-----:R-:W-:Y:S05]  /*0ea0*/  CALL.REL.NOINC `($__internal_0_$__cuda_sm20_sqrt_rn_f32_slowpath) ;  /* 0x0000001400487944 */ /* 0x001fea0003c00000 */
[----:B------:R-:W-:Y:S05]  /*0eb0*/  BRA `(.L_x_23) ;  /* 0x0000000000107947 */ /* 0x000fea0003800000 */
.L_x_22:
[----:B------:R-:W-:Y:S01]  /*0ec0*/  FMUL.FTZ R0, R3, R2 ;  /* 0x0000000203007220 */ /* 0x000fe20000410000 */
[----:B------:R-:W-:-:S03]  /*0ed0*/  FMUL.FTZ R2, R2, 0.5 ;  /* 0x3f00000002027820 */ /* 0x000fc60000410000 */
[----:B------:R-:W-:-:S04]  /*0ee0*/  FFMA R3, -R0, R0, R3 ;  /* 0x0000000000037223 */ /* 0x000fc80000000103 */
[----:B------:R-:W-:-:S07]  /*0ef0*/  FFMA R0, R3, R2, R0 ;  /* 0x0000000203007223 */ /* 0x000fce0000000000 */
.L_x_23:
[----:B------:R-:W-:Y:S05]  /*0f00*/  BSYNC.RECONVERGENT B2 ;  /* 0x0000000000027941 */ /* 0x000fea0003800200 */
.L_x_21:
[----:B------:R-:W-:Y:S01]  /*0f10*/  FFMA R3, R0, 0.125, RZ ;  /* 0x3e00000000037823 */ /* 0x000fe200000000ff */
[----:B------:R-:W-:Y:S02]  /*0f20*/  ISETP.NE.AND P0, PT, R16, RZ, PT ;  /* 0x000000ff1000720c */ /* 0x000fe40003f05270 */
[----:B------:R-:W-:Y:S01]  /*0f30*/  MOV R5, R9 ;  /* 0x0000000900057202 */ /* 0x000fe20000000f00 */
[----:B------:R-:W-:-:S04]  /*0f40*/  FFMA R3, R0, 0.125, R3 ;  /* 0x3e00000000037823 */ /* 0x000fc80000000003 */
[----:B------:R-:W-:-:S04]  /*0f50*/  FFMA R3, R0, 0.125, R3 ;  /* 0x3e00000000037823 */ /* 0x000fc80000000003 */
[----:B------:R-:W-:-:S04]  /*0f60*/  FFMA R3, R0, 0.125, R3 ;  /* 0x3e00000000037823 */ /* 0x000fc80000000003 */
[----:B------:R-:W-:-:S04]  /*0f70*/  FFMA R3, R0, 0.125, R3 ;  /* 0x3e00000000037823 */ /* 0x000fc80000000003 */
[----:B------:R-:W-:-:S04]  /*0f80*/  FFMA R3, R0, 0.125, R3 ;  /* 0x3e00000000037823 */ /* 0x000fc80000000003 */
[----:B------:R-:W-:-:S04]  /*0f90*/  FFMA R3, R0, 0.125, R3 ;  /* 0x3e00000000037823 */ /* 0x000fc80000000003 */
[----:B------:R-:W-:-:S05]  /*0fa0*/  FFMA R3, R0, 0.125, R3 ;  /* 0x3e00000000037823 */ /* 0x000fca0000000003 */
[----:B------:R1:W-:Y:S01]  /*0fb0*/  STS [R18+0x40000], R3 ;  /* 0x0400000312007388 */ /* 0x0003e20000000800 */
[----:B------:R-:W-:Y:S05]  /*0fc0*/  @!P0 BRA `(.L_x_20) ;  /* 0x0000000000e88947 */ /* 0x000fea0003800000 */
[----:B------:R-:W1:Y:S01]  /*0fd0*/  LDS R2, [R18+0x20080] ;  /* 0x0200800012027984 */ /* 0x000e620000000800 */
[----:B------:R-:W-:Y:S03]  /*0fe0*/  BSSY.RECONVERGENT B2, `(.L_x_24) ;  /* 0x0000010000027945 */ /* 0x000fe60003800200 */
[----:B------:R-:W2:Y:S01]  /*0ff0*/  LDS R0, [R18+0x80] ;  /* 0x0000800012007984 */ /* 0x000ea20000000800 */
        /* <DEDUP_REMOVED lines=10> */
.L_x_25:
[----:B------:R-:W-:Y:S01]  /*10a0*/  FMUL.FTZ R0, R3, R2 ;  /* 0x0000000203007220 */ /* 0x000fe20000410000 */
[----:B------:R-:W-:-:S03]  /*10b0*/  FMUL.FTZ R2, R2, 0.5 ;  /* 0x3f00000002027820 */ /* 0x000fc60000410000 */
[----:B------:R-:W-:-:S04]  /*10c0*/  FFMA R3, -R0, R0, R3 ;  /* 0x0000000000037223 */ /* 0x000fc80000000103 */
[----:B------:R-:W-:-:S07]  /*10d0*/  FFMA R0, R3, R2, R0 ;  /* 0x0000000203007223 */ /* 0x000fce0000000000 */
.L_x_26:
[----:B------:R-:W-:Y:S05]  /*10e0*/  BSYNC.RECONVERGENT B2 ;  /* 0x0000000000027941 */ /* 0x000fea0003800200 */
.L_x_24:
[----:B------:R-:W-:Y:S01]  /*10f0*/  FFMA R3, R0, 0.125, RZ ;  /* 0x3e00000000037823 */ /* 0x000fe200000000ff */
[----:B------:R-:W-:Y:S02]  /*1100*/  ISETP.NE.AND P0, PT, R16, 0x20, PT ;  /* 0x000000201000780c */ /* 0x000fe40003f05270 */
        /* <DEDUP_REMOVED lines=10> */
[----:B------:R-:W2:Y:S01]  /*11b0*/  LDS R2, [R18+0x20100] ;  /* 0x0201000012027984 */ /* 0x000ea20000000800 */
[----:B------:R-:W-:Y:S03]  /*11c0*/  BSSY.RECONVERGENT B2, `(.L_x_27) ;  /* 0x0000010000027945 */ /* 0x000fe60003800200 */
[----:B------:R-:W1:Y:S01]  /*11d0*/  LDS R0, [R18+0x100] ;  /* 0x0001000012007984 */ /* 0x000e620000000800 */
[----:B--2---:R-:W-:-:S04]  /*11e0*/  FMUL R3, R2, R2 ;  /* 0x0000000202037220 */ /* 0x004fc80000400000 */
[----:B-1----:R-:W-:-:S04]  /*11f0*/  FFMA R3, R0, R0, R3 ;  /* 0x0000000000037223 */ /* 0x002fc80000000003 */
        /* <DEDUP_REMOVED lines=8> */
.L_x_28:
[----:B------:R-:W-:Y:S01]  /*1280*/  FMUL.FTZ R0, R3, R2 ;  /* 0x0000000203007220 */ /* 0x000fe20000410000 */
[----:B------:R-:W-:-:S03]  /*1290*/  FMUL.FTZ R2, R2, 0.5 ;  /* 0x3f00000002027820 */ /* 0x000fc60000410000 */
[----:B------:R-:W-:-:S04]  /*12a0*/  FFMA R3, -R0, R0, R3 ;  /* 0x0000000000037223 */ /* 0x000fc80000000103 */
[----:B------:R-:W-:-:S07]  /*12b0*/  FFMA R0, R3, R2, R0 ;  /* 0x0000000203007223 */ /* 0x000fce0000000000 */
.L_x_29:
[----:B------:R-:W-:Y:S05]  /*12c0*/  BSYNC.RECONVERGENT B2 ;  /* 0x0000000000027941 */ /* 0x000fea0003800200 */
.L_x_27:
[----:B------:R-:W-:Y:S01]  /*12d0*/  FFMA R3, R0, 0.125, RZ ;  /* 0x3e00000000037823 */ /* 0x000fe200000000ff */
[----:B------:R-:W-:-:S03]  /*12e0*/  MOV R5, R7 ;  /* 0x0000000700057202 */ /* 0x000fc60000000f00 */
[----:B------:R-:W-:-:S04]  /*12f0*/  FFMA R3, R0, 0.125, R3 ;  /* 0x3e00000000037823 */ /* 0x000fc80000000003 */
[----:B------:R-:W-:-:S04]  /*1300*/  FFMA R3, R0, 0.125, R3 ;  /* 0x3e00000000037823 */ /* 0x000fc80000000003 */
[----:B------:R-:W-:-:S04]  /*1310*/  FFMA R3, R0, 0.125, R3 ;  /* 0x3e00000000037823 */ /* 0x000fc80000000003 */
[----:B------:R-:W-:-:S04]  /*1320*/  FFMA R3, R0, 0.125, R3 ;  /* 0x3e00000000037823 */ /* 0x000fc80000000003 */
[----:B------:R-:W-:-:S04]  /*1330*/  FFMA R3, R0, 0.125, R3 ;  /* 0x3e00000000037823 */ /* 0x000fc80000000003 */
[----:B------:R-:W-:-:S04]  /*1340*/  FFMA R3, R0, 0.125, R3 ;  /* 0x3e00000000037823 */ /* 0x000fc80000000003 */
[----:B------:R-:W-:-:S05]  /*1350*/  FFMA R3, R0, 0.125, R3 ;  /* 0x3e00000000037823 */ /* 0x000fca0000000003 */
[----:B------:R3:W-:Y:S02]  /*1360*/  STS [R18+0x40100], R3 ;  /* 0x0401000312007388 */ /* 0x0007e40000000800 */
.L_x_20:
[----:B------:R-:W-:Y:S05]  /*1370*/  BSYNC.RECONVERGENT B1 ;  /* 0x0000000000017941 */ /* 0x000fea0003800200 */
.L_x_19:
[----:B------:R-:W-:Y:S01]  /*1380*/  ISETP.GE.U32.AND P0, PT, R10, 0x60, PT ;  /* 0x000000600a00780c */ /* 0x000fe20003f06070 */
[----:B------:R-:W-:-:S12]  /*1390*/  BSSY.RECONVERGENT B1, `(.L_x_30) ;  /* 0x0000077000017945 */ /* 0x000fd80003800200 */
[----:B------:R-:W-:Y:S05]  /*13a0*/  @!P0 BRA `(.L_x_31) ;  /* 0x0000000400d48947 */ /* 0x000fea0003800000 */
.L_x_44:
[----:B----4-:R-:W4:Y:S01]  /*13b0*/  S2UR UR5, SR_CgaCtaId ;  /* 0x00000000000579c3 */ /* 0x010f220000008800 */
[----:B------:R-:W-:Y:S01]  /*13c0*/  UMOV UR4, 0x400 ;  /* 0x0000040000047882 */ /* 0x000fe20000000000 */
[----:B-123--:R-:W-:Y:S01]  /*13d0*/  IMAD R18, R4, 0x4000, R5 ;  /* 0x0000400004127824 */ /* 0x00efe200078e0205 */
[----:B------:R-:W-:Y:S01]  /*13e0*/  UIADD3 UR4, UPT, UPT, UR4, 0x30, URZ ;  /* 0x0000003004047890 */ /* 0x000fe2000fffe0ff */
[----:B------:R-:W-:Y:S03]  /*13f0*/  BSSY.RECONVERGENT B2, `(.L_x_32) ;  /* 0x0000013000027945 */ /* 0x000fe60003800200 */
[----:B----4-:R-:W-:-:S06]  /*1400*/  ULEA UR4, UR5, UR4, 0x18 ;  /* 0x0000000405047291 */ /* 0x010fcc000f8ec0ff */
        /* <DEDUP_REMOVED lines=9> */
[----:B------:R-:W-:Y:S02]  /*14a0*/  MOV R0, R3 ;  /* 0x0000000300007202 */ /* 0x000fe40000000f00 */
[----:B------:R-:W-:-:S07]  /*14b0*/  MOV R2, 0x14d0 ;  /* 0x000014d000027802 */ /* 0x000fce0000000f00 */
[----:B0-----:R-:W-:Y:S05]  /*14c0*/  CALL.REL.NOINC `($__internal_0_$__cuda_sm20_sqrt_rn_f32_slowpath) ;  /* 0x0000000c00c07944 */ /* 0x001fea0003c00000 */
[----:B------:R-:W-:Y:S05]  /*14d0*/  BRA `(.L_x_34) ;  /* 0x0000000000107947 */ /* 0x000fea0003800000 */
.L_x_33:
[----:B------:R-:W-:Y:S01]  /*14e0*/  FMUL.FTZ R0, R3, R2 ;  /* 0x0000000203007220 */ /* 0x000fe20000410000 */
[----:B------:R-:W-:-:S03]  /*14f0*/  FMUL.FTZ R2, R2, 0.5 ;  /* 0x3f00000002027820 */ /* 0x000fc60000410000 */
[----:B------:R-:W-:-:S04]  /*1500*/  FFMA R3, -R0, R0, R3 ;  /* 0x0000000000037223 */ /* 0x000fc80000000103 */
[----:B------:R-:W-:-:S07]  /*1510*/  FFMA R0, R3, R2, R0 ;  /* 0x0000000203007223 */ /* 0x000fce0000000000 */
.L_x_34:
[----:B------:R-:W-:Y:S05]  /*1520*/  BSYNC.RECONVERGENT B2 ;  /* 0x0000000000027941 */ /* 0x000fea0003800200 */
.L_x_32:
[----:B------:R-:W1:Y:S01]  /*1530*/  LDS R3, [R18+0x20080] ;  /* 0x0200800012037984 */ /* 0x000e620000000800 */
[C---:B------:R-:W-:Y:S01]  /*1540*/  FFMA R19, R0.reuse, 0.125, RZ ;  /* 0x3e00000000137823 */ /* 0x040fe200000000ff */
[----:B------:R-:W-:Y:S02]  /*1550*/  BSSY.RECONVERGENT B2, `(.L_x_35) ;  /* 0x0000018000027945 */ /* 0x000fe40003800200 */
[----:B------:R-:W2:Y:S01]  /*1560*/  LDS R2, [R18+0x80] ;  /* 0x0000800012027984 */ /* 0x000ea20000000800 */
        /* <DEDUP_REMOVED lines=8> */
[----:B-1----:R-:W-:-:S04]  /*15f0*/  FMUL R3, R3, R3 ;  /* 0x0000000303037220 */ /* 0x002fc80000400000 */
[----:B--2---:R-:W-:-:S04]  /*1600*/  FFMA R3, R2, R2, R3 ;  /* 0x0000000202037223 */ /* 0x004fc80000000003 */
[----:B------:R-:W-:Y:S01]  /*1610*/  VIADD R0, R3, 0xf3000000 ;  /* 0xf300000003007836 */ /* 0x000fe20000000000 */
[----:B------:R3:W1:Y:S04]  /*1620*/  MUFU.RSQ R2, R3 ;  /* 0x0000000300027308 */ /* 0x0006680000001400 */
[----:B------:R-:W-:-:S13]  /*1630*/  ISETP.GT.U32.AND P0, PT, R0, 0x727fffff, PT ;  /* 0x727fffff0000780c */ /* 0x000fda0003f04070 */
[----:B-1-3--:R-:W-:Y:S05]  /*1640*/  @!P0 BRA `(.L_x_36) ;  /* 0x0000000000108947 */ /* 0x00afea0003800000 */
[----:B------:R-:W-:Y:S01]  /*1650*/  IMAD.MOV.U32 R0, RZ, RZ, R3 ;  /* 0x000000ffff007224 */ /* 0x000fe200078e0003 */
[----:B------:R-:W-:-:S07]  /*1660*/  MOV R2, 0x1680 ;  /* 0x0000168000027802 */ /* 0x000fce0000000f00 */
[----:B0-----:R-:W-:Y:S05]  /*1670*/  CALL.REL.NOINC `($__internal_0_$__cuda_sm20_sqrt_rn_f32_slowpath) ;  /* 0x0000000c00547944 */ /* 0x001fea0003c00000 */
[----:B------:R-:W-:Y:S05]  /*1680*/  BRA `(.L_x_37) ;  /* 0x0000000000107947 */ /* 0x000fea0003800000 */
.L_x_36:
[----:B------:R-:W-:Y:S01]  /*1690*/  FMUL.FTZ R0, R3, R2 ;  /* 0x0000000203007220 */ /* 0x000fe20000410000 */
[----:B------:R-:W-:-:S03]  /*16a0*/  FMUL.FTZ R2, R2, 0.5 ;  /* 0x3f00000002027820 */ /* 0x000fc60000410000 */
[----:B------:R-:W-:-:S04]  /*16b0*/  FFMA R3, -R0, R0, R3 ;  /* 0x0000000000037223 */ /* 0x000fc80000000103 */
[----:B------:R-:W-:-:S07]  /*16c0*/  FFMA R0, R3, R2, R0 ;  /* 0x0000000203007223 */ /* 0x000fce0000000000 */
.L_x_37:
[----:B------:R-:W-:Y:S05]  /*16d0*/  BSYNC.RECONVERGENT B2 ;  /* 0x0000000000027941 */ /* 0x000fea0003800200 */
.L_x_35:
        /* <DEDUP_REMOVED lines=14> */
[----:B------:R3:W1:Y:S01]  /*17c0*/  MUFU.RSQ R2, R3 ;  /* 0x0000000300027308 */ /* 0x0006620000001400 */
[----:B------:R-:W-:-:S04]  /*17d0*/  IADD3 R0, PT, PT, R3, -0xd000000, RZ ;  /* 0xf300000003007810 */ /* 0x000fc80007ffe0ff */
[----:B------:R-:W-:-:S13]  /*17e0*/  ISETP.GT.U32.AND P0, PT, R0, 0x727fffff, PT ;  /* 0x727fffff0000780c */ /* 0x000fda0003f04070 */
[----:B-1-3--:R-:W-:Y:S05]  /*17f0*/  @!P0 BRA `(.L_x_39) ;  /* 0x0000000000108947 */ /* 0x00afea0003800000 */
[----:B------:R-:W-:Y:S01]  /*1800*/  IMAD.MOV.U32 R0, RZ, RZ, R3 ;  /* 0x000000ffff007224 */ /* 0x000fe200078e0003 */
[----:B------:R-:W-:-:S07]  /*1810*/  MOV R2, 0x1830 ;  /* 0x0000183000027802 */ /* 0x000fce0000000f00 */
[----:B0-----:R-:W-:Y:S05]  /*1820*/  CALL.REL.NOINC `($__internal_0_$__cuda_sm20_sqrt_rn_f32_slowpath) ;  /* 0x0000000800e87944 */ /* 0x001fea0003c00000 */
[----:B------:R-:W-:Y:S05]  /*1830*/  BRA `(.L_x_40) ;  /* 0x0000000000107947 */ /* 0x000fea0003800000 */
.L_x_39:
[----:B------:R-:W-:Y:S01]  /*1840*/  FMUL.FTZ R0, R3, R2 ;  /* 0x0000000203007220 */ /* 0x000fe20000410000 */
[----:B------:R-:W-:-:S03]  /*1850*/  FMUL.FTZ R2, R2, 0.5 ;  /* 0x3f00000002027820 */ /* 0x000fc60000410000 */
[----:B------:R-:W-:-:S04]  /*1860*/  FFMA R3, -R0, R0, R3 ;  /* 0x0000000000037223 */ /* 0x000fc80000000103 */
[----:B------:R-:W-:-:S07]  /*1870*/  FFMA R0, R3, R2, R0 ;  /* 0x0000000203007223 */ /* 0x000fce0000000000 */
.L_x_40:
[----:B------:R-:W-:Y:S05]  /*1880*/  BSYNC.RECONVERGENT B2 ;  /* 0x0000000000027941 */ /* 0x000fea0003800200 */
.L_x_38:
        /* <DEDUP_REMOVED lines=18> */
[----:B------:R-:W-:Y:S02]  /*19b0*/  MOV R0, R3 ;  /* 0x0000000300007202 */ /* 0x000fe40000000f00 */
[----:B------:R-:W-:-:S07]  /*19c0*/  MOV R2, 0x19e0 ;  /* 0x000019e000027802 */ /* 0x000fce0000000f00 */
[----:B0-----:R-:W-:Y:S05]  /*19d0*/  CALL.REL.NOINC `($__internal_0_$__cuda_sm20_sqrt_rn_f32_slowpath) ;  /* 0x00000008007c7944 */ /* 0x001fea0003c00000 */
[----:B------:R-:W-:Y:S05]  /*19e0*/  BRA `(.L_x_43) ;  /* 0x0000000000107947 */ /* 0x000fea0003800000 */
.L_x_42:
[----:B------:R-:W-:Y:S01]  /*19f0*/  FMUL.FTZ R0, R3, R2 ;  /* 0x0000000203007220 */ /* 0x000fe20000410000 */
[----:B------:R-:W-:-:S03]  /*1a00*/  FMUL.FTZ R2, R2, 0.5 ;  /* 0x3f00000002027820 */ /* 0x000fc60000410000 */
[----:B------:R-:W-:-:S04]  /*1a10*/  FFMA R3, -R0, R0, R3 ;  /* 0x0000000000037223 */ /* 0x000fc80000000103 */
[----:B------:R-:W-:-:S07]  /*1a20*/  FFMA R0, R3, R2, R0 ;  /* 0x0000000203007223 */ /* 0x000fce0000000000 */
.L_x_43:
[----:B------:R-:W-:Y:S05]  /*1a30*/  BSYNC.RECONVERGENT B2 ;  /* 0x0000000000027941 */ /* 0x000fea0003800200 */
.L_x_41:
[C---:B------:R-:W-:Y:S01]  /*1a40*/  FFMA R3, R0.reuse, 0.125, RZ ;  /* 0x3e00000000037823 */ /* 0x040fe200000000ff */
[C---:B------:R-:W-:Y:S01]  /*1a50*/  ISETP.GE.AND P0, PT, R5.reuse, R11, PT ;  /* 0x0000000b0500720c */ /* 0x040fe20003f06270 */
[----:B------:R-:W-:Y:S02]  /*1a60*/  VIADD R5, R5, 0x80 ;  /* 0x0000008005057836 */ /* 0x000fe40000000000 */
        /* <DEDUP_REMOVED lines=9> */
.L_x_31:
[----:B------:R-:W-:Y:S05]  /*1b00*/  BSYNC.RECONVERGENT B1 ;  /* 0x0000000000017941 */ /* 0x000fea0003800200 */
.L_x_30:
[----:B------:R-:W5:Y:S01]  /*1b10*/  LDCU UR4, c[0x0][0x398] ;  /* 0x00007300ff0477ac */ /* 0x000f620008000800 */
[----:B------:R-:W-:Y:S02]  /*1b20*/  ISETP.NE.AND P0, PT, R17, 0x5, PT ;  /* 0x000000051100780c */ /* 0x000fe40003f05270 */
[----:B0-----:R-:W-:-:S11]  /*1b30*/  IADD3 R12, PT, PT, R15, R12, RZ ;  /* 0x0000000c0f0c7210 */ /* 0x001fd60007ffe0ff */
[----:B------:R-:W-:Y:S01]  /*1b40*/  @!P0 VIADD R0, R14, 0x1 ;  /* 0x000000010e008836 */ /* 0x000fe20000000000 */
[----:B------:R0:W-:Y:S01]  /*1b50*/  @!P0 SYNCS.ARRIVE.TRANS64.A1T0 RZ, [R6+URZ+0x8], RZ ;  /* 0x000008ff06ff89a7 */ /* 0x0001e200081000ff */
[----:B-----5:R-:W-:-:S03]  /*1b60*/  IMAD.U32 R2, RZ, RZ, UR4 ;  /* 0x00000004ff027e24 */ /* 0x020fc6000f8e00ff */
[----:B-1234-:R-:W-:Y:S02]  /*1b70*/  @!P0 LOP3.LUT R3, R0, 0xff, RZ, 0xc0, !PT ;  /* 0x000000ff00038812 */ /* 0x01efe400078ec0ff */
[----:B------:R-:W-:Y:S02]  /*1b80*/  ISETP.GE.AND P2, PT, R12, R2, PT ;  /* 0x000000020c00720c */ /* 0x000fe40003f46270 */
[C---:B------:R-:W-:Y:S02]  /*1b90*/  ISETP.NE.OR P3, PT, R3.reuse, 0x2, P0 ;  /* 0x000000020300780c */ /* 0x040fe40000765670 */
[----:B------:R-:W-:-:S04]  /*1ba0*/  @!P0 ISETP.NE.AND P1, PT, R3, 0x2, PT ;  /* 0x000000020300880c */ /* 0x000fc80003f25270 */
[----:B------:R-:W-:-:S04]  /*1bb0*/  @!P0 SEL R0, R0, RZ, P1 ;  /* 0x000000ff00008207 */ /* 0x000fc80000800000 */
[----:B------:R-:W-:-:S03]  /*1bc0*/  @!P0 PRMT R14, R0, 0x7610, R14 ;  /* 0x00007610000e8816 */ /* 0x000fc6000000000e */
[----:B------:R-:W-:Y:S01]  /*1bd0*/  @!P3 LOP3.LUT R26, R26, 0x2, RZ, 0x3c, !PT ;  /* 0x000000021a1ab812 */ /* 0x000fe200078e3cff */
[----:B0-----:R-:W-:Y:S06]  /*1be0*/  @!P2 BRA `(.L_x_45) ;  /* 0xffffffec00a4a947 */ /* 0x001fec000383ffff */
.L_x_12:
[----:B------:R-:W-:Y:S05]  /*1bf0*/  BSYNC B0 ;  /* 0x0000000000007941 */ /* 0x000fea0003800000 */
.L_x_11:
[----:B------:R-:W-:Y:S01]  /*1c00*/  ISETP.GE.AND P0, PT, R27, R2, PT ;  /* 0x000000021b00720c */ /* 0x000fe20003f06270 */
[----:B------:R-:W-:Y:S03]  /*1c10*/  BSSY B0, `(.L_x_46) ;  /* 0x000005d000007945 */ /* 0x000fe60003800000 */
[----:B------:R-:W-:-:S13]  /*1c20*/  ISETP.NE.OR P0, PT, R29, 0x7, P0 ;  /* 0x000000071d00780c */ /* 0x000fda0000705670 */
[----:B------:R-:W-:Y:S05]  /*1c30*/  @P0 BRA `(.L_x_47) ;  /* 0x0000000400680947 */ /* 0x000fea0003800000 */
[----:B------:R-:W0:Y:S01]  /*1c40*/  LDC.64 R2, c[0x0][0x390] ;  /* 0x0000e400ff027b82 */ /* 0x000e220000000a00 */
[----:B------:R-:W-:Y:S01]  /*1c50*/  UMOV UR4, 0x400 ;  /* 0x0000040000047882 */ /* 0x000fe20000000000 */
[----:B------:R-:W-:Y:S01]  /*1c60*/  LOP3.LUT R22, R20, 0x1f, RZ, 0xc0, !PT ;  /* 0x0000001f14167812 */ /* 0x000fe200078ec0ff */
[----:B------:R-:W-:Y:S01]  /*1c70*/  UIADD3 UR4, UPT, UPT, UR4, 0x30, URZ ;  /* 0x0000003004047890 */ /* 0x000fe2000fffe0ff */
[----:B------:R-:W-:-:S04]  /*1c80*/  PRMT R24, R14, 0x7610, R24 ;  /* 0x000076100e187816 */ /* 0x000fc80000000018 */
[----:B------:R-:W1:Y:S08]  /*1c90*/  S2UR UR5, SR_CgaCtaId ;  /* 0x00000000000579c3 */ /* 0x000e700000008800 */
[----:B------:R-:W2:Y:S01]  /*1ca0*/  LDC R0, c[0x0][0x370] ;  /* 0x0000dc00ff007b82 */ /* 0x000ea20000000800 */
[----:B0-----:R-:W-:-:S03]  /*1cb0*/  IMAD.WIDE.U32 R2, R22, 0x10, R2 ;  /* 0x0000001016027825 */ /* 0x001fc600078e0002 */
[----:B------:R-:W-:Y:S01]  /*1cc0*/  IADD3 R2, P0, PT, R2, 0x400, RZ ;  /* 0x0000040002027810 */ /* 0x000fe20007f1e0ff */
[----:B-1----:R-:W-:-:S04]  /*1cd0*/  ULEA UR4, UR5, UR4, 0x18 ;  /* 0x0000000405047291 */ /* 0x002fc8000f8ec0ff */
[----:B------:R-:W-:Y:S02]  /*1ce0*/  IMAD.X R3, RZ, RZ, R3, P0 ;  /* 0x000000ffff037224 */ /* 0x000fe400000e0603 */
[----:B------:R-:W-:-:S04]  /*1cf0*/  LEA R23, R28, UR4, 0x4 ;  /* 0x000000041c177c11 */ /* 0x000fc8000f8e20ff */
[----:B------:R-:W-:-:S07]  /*1d00*/  IADD3 R23, PT, PT, R23, 0x40600, RZ ;  /* 0x0004060017177810 */ /* 0x000fce0007ffe0ff */
.L_x_56:
[----:B------:R-:W-:Y:S02]  /*1d10*/  LOP3.LUT R4, R26, 0xffff, RZ, 0xc0, !PT ;  /* 0x0000ffff1a047812 */ /* 0x000fe400078ec0ff */
[----:B------:R-:W-:Y:S02]  /*1d20*/  LOP3.LUT R25, R24, 0xff, RZ, 0xc0, !PT ;  /* 0x000000ff18197812 */ /* 0x000fe400078ec0ff */
[----:B------:R-:W-:-:S04]  /*1d30*/  SHF.R.U32.HI R4, RZ, 0x1, R4 ;  /* 0x00000001ff047819 */ /* 0x000fc80000011604 */
[----:B------:R-:W-:Y:S02]  /*1d40*/  LOP3.LUT R7, R4, 0x1, RZ, 0xc0, !PT ;  /* 0x0000000104077812 */ /* 0x000fe400078ec0ff */
[----:B------:R-:W-:Y:S01]  /*1d50*/  CS2R R4, SR_GLOBALTIMERLO ;  /* 0x0000000000047805 */ /* 0x000fe20000015200 */
[----:B------:R-:W0:Y:S01]  /*1d60*/  S2UR UR5, SR_CgaCtaId ;  /* 0x00000000000579c3 */ /* 0x000e220000008800 */
[----:B------:R-:W-:Y:S01]  /*1d70*/  UMOV UR4, 0x400 ;  /* 0x0000040000047882 */ /* 0x000fe20000000000 */
[----:B------:R-:W-:Y:S01]  /*1d80*/  SHF.L.U32 R6, R7, 0x1f, RZ ;  /* 0x0000001f07067819 */ /* 0x000fe200000006ff */
[----:B------:R-:W-:Y:S01]  /*1d90*/  BSSY B1, `(.L_x_48) ;  /* 0x0000020000017945 */ /* 0x000fe20003800000 */
[----:B0-----:R-:W-:-:S06]  /*1da0*/  ULEA UR4, UR5, UR4, 0x18 ;  /* 0x0000000405047291 */ /* 0x001fcc000f8ec0ff */
[----:B------:R-:W-:-:S04]  /*1db0*/  LEA R25, R25, UR4, 0x4 ;  /* 0x0000000419197c11 */ /* 0x000fc8000f8e20ff */
[----:B------:R-:W0:Y:S02]  /*1dc0*/  SYNCS.PHASECHK.TRANS64.TRYWAIT P0, [R25+URZ], R6 ;  /* 0x00000006190075a7 */ /* 0x000e2400080011ff */
[----:B0-----:R-:W-:Y:S05]  /*1dd0*/  @P0 BRA `(.L_x_49) ;  /* 0x00000000006c0947 */ /* 0x001fea0003800000 */
[----:B------:R-:W-:Y:S01]  /*1de0*/  SHF.L.U32 R8, R7, 0x1f, RZ ;  /* 0x0000001f07087819 */ /* 0x000fe200000006ff */
[----:B------:R-:W-:-:S07]  /*1df0*/  IMAD.MOV.U32 R10, RZ, RZ, RZ ;  /* 0x000000ffff0a7224 */ /* 0x000fce00078e00ff */
.L_x_53:
[C---:B------:R-:W-:Y:S01]  /*1e00*/  ISETP.GT.AND P0, PT, R10.reuse, 0xf, PT ;  /* 0x0000000f0a00780c */ /* 0x040fe20003f04270 */
[----:B------:R-:W-:Y:S05]  /*1e10*/  YIELD ;  /* 0x0000000000007946 */ /* 0x000fea0003800000 */
[----:B------:R-:W-:Y:S07]  /*1e20*/  BSSY B2, `(.L_x_50) ;  /* 0x0000014000027945 */ /* 0x000fee0003800000 */
[----:B------:R-:W-:Y:S01]  /*1e30*/  @!P0 VIADD R10, R10, 0x1 ;  /* 0x000000010a0a8836 */ /* 0x000fe20000000000 */
[----:B------:R-:W-:Y:S06]  /*1e40*/  @!P0 BRA `(.L_x_51) ;  /* 0x0000000000448947 */ /* 0x000fec0003800000 */
[----:B------:R-:W-:-:S06]  /*1e50*/  CS2R R6, SR_GLOBALTIMERLO ;  /* 0x0000000000067805 */ /* 0x000fcc0000015200 */
[----:B------:R-:W-:-:S04]  /*1e60*/  IADD3 R9, P0, PT, -R4, R6, RZ ;  /* 0x0000000604097210 */ /* 0x000fc80007f1e1ff */
[----:B------:R-:W-:Y:S02]  /*1e70*/  IADD3.X R7, PT, PT, ~R5, R7, RZ, P0, !PT ;  /* 0x0000000705077210 */ /* 0x000fe400007fe5ff */
[----:B------:R-:W-:-:S04]  /*1e80*/  ISETP.GE.U32.AND P0, PT, R9, 0x3d0900, PT ;  /* 0x003d09000900780c */ /* 0x000fc80003f06070 */
[----:B------:R-:W-:-:S13]  /*1e90*/  ISETP.GE.AND.EX P0, PT, R7, RZ, PT, P0 ;  /* 0x000000ff0700720c */ /* 0x000fda0003f06300 */
[----:B------:R-:W-:Y:S05]  /*1ea0*/  @!P0 BRA `(.L_x_52) ;  /* 0x0000000000088947 */ /* 0x000fea0003800000 */
[----:B------:R-:W-:Y:S05]  /*1eb0*/  NANOSLEEP 0xf4240 ;  /* 0x000f42400000795d */ /* 0x000fea0003800000 */
[----:B------:R-:W-:Y:S05]  /*1ec0*/  BRA `(.L_x_51) ;  /* 0x0000000000247947 */ /* 0x000fea0003800000 */
.L_x_52:
[----:B------:R-:W-:-:S04]  /*1ed0*/  ISETP.GE.U32.AND P0, PT, R9, 0x9c40, PT ;  /* 0x00009c400900780c */ /* 0x000fc80003f06070 */
[----:B------:R-:W-:-:S13]  /*1ee0*/  ISETP.GE.AND.EX P0, PT, R7, RZ, PT, P0 ;  /* 0x000000ff0700720c */ /* 0x000fda0003f06300 */
[----:B------:R-:W-:Y:S05]  /*1ef0*/  @!P0 BRA `(.L_x_51) ;  /* 0x0000000000188947 */ /* 0x000fea0003800000 */
[----:B------:R-:W-:-:S04]  /*1f00*/  SHF.R.S32.HI R6, RZ, 0x1f, R7 ;  /* 0x0000001fff067819 */ /* 0x000fc80000011407 */
[----:B------:R-:W-:-:S05]  /*1f10*/  LEA.HI R6, P0, R6, R9, RZ, 0x2 ;  /* 0x0000000906067211 */ /* 0x000fca00078110ff */
[----:B------:R-:W-:-:S05]  /*1f20*/  IMAD.X R7, RZ, RZ, R7, P0 ;  /* 0x000000ffff077224 */ /* 0x000fca00000e0607 */
[----:B------:R-:W-:-:S04]  /*1f30*/  SHF.R.U64 R6, R6, 0x2, R7 ;  /* 0x0000000206067819 */ /* 0x000fc80000001207 */
[----:B------:R-:W-:Y:S05]  /*1f40*/  NANOSLEEP R6 ;  /* 0x000000060000735d */ /* 0x000fea0003800000 */
[----:B------:R-:W-:Y:S01]  /*1f50*/  NOP ;  /* 0x0000000000007918 */ /* 0x000fe20000000000 */
.L_x_51:
[----:B------:R-:W-:Y:S05]  /*1f60*/  BSYNC B2 ;  /* 0x0000000000027941 */ /* 0x000fea0003800000 */
.L_x_50:
[----:B------:R-:W0:Y:S02]  /*1f70*/  SYNCS.PHASECHK.TRANS64.TRYWAIT P0, [R25+URZ], R8 ;  /* 0x00000008190075a7 */ /* 0x000e2400080011ff */
[----:B0-----:R-:W-:Y:S05]  /*1f80*/  @!P0 BRA `(.L_x_53) ;  /* 0xfffffffc009c8947 */ /* 0x001fea000383ffff */
.L_x_49:
[----:B------:R-:W-:Y:S05]  /*1f90*/  BSYNC B1 ;  /* 0x0000000000017941 */ /* 0x000fea0003800000 */
.L_x_48:
[C---:B------:R-:W-:Y:S01]  /*1fa0*/  LEA.HI R6, R27.reuse, R27, RZ, 0x1 ;  /* 0x0000001b1b067211 */ /* 0x040fe200078f08ff */
[----:B------:R-:W-:Y:S01]  /*1fb0*/  IMAD.WIDE R4, R27, 0x10000, R2 ;  /* 0x000100001b047825 */ /* 0x000fe200078e0202 */
[----:B------:R-:W-:Y:S02]  /*1fc0*/  BSSY.RECONVERGENT B1, `(.L_x_54) ;  /* 0x0000017000017945 */ /* 0x000fe40003800200 */
[----:B------:R-:W-:Y:S01]  /*1fd0*/  LOP3.LUT R6, R6, 0xfffe, RZ, 0xc0, !PT ;  /* 0x0000fffe06067812 */ /* 0x000fe200078ec0ff */
[----:B------:R-:W-:Y:S01]  /*1fe0*/  IMAD.MOV.U32 R30, RZ, RZ, R4 ;  /* 0x000000ffff1e7224 */ /* 0x000fe200078e0004 */
[----:B------:R-:W-:Y:S01]  /*1ff0*/  MOV R31, R5 ;  /* 0x00000005001f7202 */ /* 0x000fe20000000f00 */
[----:B------:R-:W-:Y:S01]  /*2000*/  IMAD.MOV.U32 R28, RZ, RZ, R22 ;  /* 0x000000ffff1c7224 */ /* 0x000fe200078e0016 */
[----:B------:R-:W-:-:S04]  /*2010*/  IADD3 R6, PT, PT, -R6, R27, RZ ;  /* 0x0000001b06067210 */ /* 0x000fc80007ffe1ff */
[----:B------:R-:W-:-:S07]  /*2020*/  LEA R29, R6, R23, 0x10 ;  /* 0x00000017061d7211 */ /* 0x000fce00078e80ff */
.L_x_55:
[----:B0-----:R-:W0:Y:S01]  /*2030*/  LDS.128 R16, [R29+-0x600] ;  /* 0xfffa00001d107984 */ /* 0x001e220000000c00 */
[----:B------:R-:W-:Y:S01]  /*2040*/  IMAD.MOV.U32 R20, RZ, RZ, R30 ;  /* 0x000000ffff147224 */ /* 0x000fe200078e001e */
[----:B------:R-:W-:Y:S02]  /*2050*/  MOV R21, R31 ;  /* 0x0000001f00157202 */ /* 0x000fe40000000f00 */
[----:B------:R-:W1:Y:S01]  /*2060*/  LDS.128 R4, [R29+-0x400] ;  /* 0xfffc00001d047984 */ /* 0x000e620000000c00 */
[C---:B------:R-:W-:Y:S01]  /*2070*/  ISETP.GE.U32.AND P0, PT, R28.reuse, 0xf80, PT ;  /* 0x00000f801c00780c */ /* 0x040fe20003f06070 */
[----:B------:R-:W-:Y:S01]  /*2080*/  VIADD R28, R28, 0x80 ;  /* 0x000000801c1c7836 */ /* 0x000fe20000000000 */
[----:B------:R-:W-:Y:S01]  /*2090*/  IADD3 R30, P1, PT, R20, 0x800, RZ ;  /* 0x00000800141e7810 */ /* 0x000fe20007f3e0ff */
[----:B------:R-:W3:Y:S03]  /*20a0*/  LDS.128 R8, [R29+-0x200] ;  /* 0xfffe00001d087984 */ /* 0x000ee60000000c00 */
[----:B------:R-:W-:Y:S01]  /*20b0*/  IADD3.X R31, PT, PT, RZ, R21, RZ, P1, !PT ;  /* 0x00000015ff1f7210 */ /* 0x000fe20000ffe4ff */
[----:B------:R4:W5:Y:S02]  /*20c0*/  LDS.128 R12, [R29] ;  /* 0x000000001d0c7984 */ /* 0x0009640000000c00 */
[----:B----4-:R-:W-:-:S02]  /*20d0*/  VIADD R29, R29, 0x800 ;  /* 0x000008001d1d7836 */ /* 0x010fc40000000000 */
[----:B0-----:R0:W-:Y:S04]  /*20e0*/  STG.E.128 desc[UR12][R20.64+-0x400], R16 ;  /* 0xfffc001014007986 */ /* 0x0011e8000c101d0c */
[----:B-1----:R0:W-:Y:S04]  /*20f0*/  STG.E.128 desc[UR12][R20.64+-0x200], R4 ;  /* 0xfffe000414007986 */ /* 0x0021e8000c101d0c */
[----:B---3--:R0:W-:Y:S04]  /*2100*/  STG.E.128 desc[UR12][R20.64], R8 ;  /* 0x0000000814007986 */ /* 0x0081e8000c101d0c */
[----:B-----5:R0:W-:Y:S01]  /*2110*/  STG.E.128 desc[UR12][R20.64+0x200], R12 ;  /* 0x0002000c14007986 */ /* 0x0201e2000c101d0c */
[----:B------:R-:W-:Y:S05]  /*2120*/  @!P0 BRA `(.L_x_55) ;  /* 0xfffffffc00c08947 */ /* 0x000fea000383ffff */
[----:B------:R-:W-:Y:S05]  /*2130*/  BSYNC.RECONVERGENT B1 ;  /* 0x0000000000017941 */ /* 0x000fea0003800200 */
.L_x_54:
[----:B------:R-:W1:Y:S01]  /*2140*/  LDCU UR4, c[0x0][0x398] ;  /* 0x00007300ff0477ac */ /* 0x000e620008000800 */
[----:B------:R-:W-:Y:S01]  /*2150*/  IADD3 R24, PT, PT, R24, 0x1, RZ ;  /* 0x0000000118187810 */ /* 0x000fe20007ffe0ff */
[----:B--2---:R-:W-:Y:S01]  /*2160*/  IMAD.IADD R27, R0, 0x1, R27 ;  /* 0x00000001001b7824 */ /* 0x004fe200078e021b */
[----:B------:R3:W-:Y:S02]  /*2170*/  SYNCS.ARRIVE.TRANS64.A1T0 RZ, [R25+URZ+0x8], RZ ;  /* 0x000008ff19ff79a7 */ /* 0x0007e400081000ff */
[----:B0-----:R-:W-:-:S04]  /*2180*/  LOP3.LUT R4, R24, 0xff, RZ, 0xc0, !PT ;  /* 0x000000ff18047812 */ /* 0x001fc800078ec0ff */
[----:B------:R-:W-:-:S04]  /*2190*/  ISETP.NE.AND P0, PT, R4, 0x2, PT ;  /* 0x000000020400780c */ /* 0x000fc80003f05270 */
[----:B------:R-:W-:Y:S02]  /*21a0*/  SEL R24, R24, RZ, P0 ;  /* 0x000000ff18187207 */ /* 0x000fe40000000000 */
[----:B-1----:R-:W-:-:S07]  /*21b0*/  ISETP.GE.AND P1, PT, R27, UR4, PT ;  /* 0x000000041b007c0c */ /* 0x002fce000bf26270 */
[----:B------:R-:W-:-:S06]  /*21c0*/  @!P0 LOP3.LUT R26, R26, 0x2, RZ, 0x3c, !PT ;  /* 0x000000021a1a8812 */ /* 0x000fcc00078e3cff */
[----:B---3--:R-:W-:Y:S05]  /*21d0*/  @!P1 BRA `(.L_x_56) ;  /* 0xfffffff800cc9947 */ /* 0x008fea000383ffff */
.L_x_47:
[----:B------:R-:W-:Y:S05]  /*21e0*/  BSYNC B0 ;  /* 0x0000000000007941 */ /* 0x000fea0003800000 */
.L_x_46:
[----:B------:R-:W-:-:S13]  /*21f0*/  LOP3.LUT P0, RZ, R26, 0x4, RZ, 0xc0, !PT ;  /* 0x000000041aff7812 */ /* 0x000fda000780c0ff */
[----:B------:R-:W-:Y:S05]  /*2200*/  @!P0 EXIT ;  /* 0x000000000000894d */ /* 0x000fea0003800000 */
[----:B------:R-:W0:Y:S01]  /*2210*/  S2R R3, SR_CgaCtaId ;  /* 0x0000000000037919 */ /* 0x000e220000008800 */
[----:B------:R-:W-:Y:S01]  /*2220*/  MOV R0, 0x400 ;  /* 0x0000040000007802 */ /* 0x000fe20000000f00 */
[----:B------:R-:W1:Y:S01]  /*2230*/  S2R R7, SR_SWINHI ;  /* 0x0000000000077919 */ /* 0x000e620000002f00 */
[----:B------:R-:W2:Y:S02]  /*2240*/  S2R R9, SR_LANEID ;  /* 0x0000000000097919 */ /* 0x000ea40000000000 */
[----:B0-----:R-:W-:-:S04]  /*2250*/  LEA R6, R3, R0, 0x18 ;  /* 0x0000000003067211 */ /* 0x001fc800078ec0ff */
[----:B------:R-:W-:Y:S02]  /*2260*/  MOV R4, R6 ;  /* 0x0000000600047202 */ /* 0x000fe40000000f00 */
[----:B-1----:R-:W-:Y:S02]  /*2270*/  MOV R5, R7 ;  /* 0x0000000700057202 */ /* 0x002fe40000000f00 */
[----:B------:R-:W-:Y:S02]  /*2280*/  VOTE.ANY R7, PT, PT ;  /* 0x0000000000077806 */ /* 0x000fe400038e0100 */
[----:B------:R-:W-:Y:S02]  /*2290*/  IADD3 R2, P0, PT, R4, 0x20, RZ ;  /* 0x0000002004027810 */ /* 0x000fe40007f1e0ff */
[----:B------:R-:W-:Y:S05]  /*22a0*/  WARPSYNC R7 ;  /* 0x0000000007007348 */ /* 0x000fea0003800000 */
[----:B------:R-:W-:-:S04]  /*22b0*/  IADD3.X R3, PT, PT, RZ, R5, RZ, P0, !PT ;  /* 0x00000005ff037210 */ /* 0x000fc800007fe4ff */
[----:B------:R-:W0:Y:S02]  /*22c0*/  MATCH.ANY.U64 R2, R2 ;  /* 0x00000000020273a1 */ /* 0x000e2400000e8200 */
[----:B0-----:R-:W0:Y:S08]  /*22d0*/  BREV R0, R2 ;  /* 0x0000000200007301 */ /* 0x001e300000000000 */
[----:B0-----:R-:W2:Y:S02]  /*22e0*/  FLO.U32.SH R0, R0 ;  /* 0x0000000000007300 */ /* 0x001ea400000e0400 */
[----:B--2---:R-:W-:-:S13]  /*22f0*/  ISETP.NE.AND P0, PT, R9, R0, PT ;  /* 0x000000000900720c */ /* 0x004fda0003f05270 */
[----:B------:R-:W-:Y:S05]  /*2300*/  @P0 EXIT ;  /* 0x000000000000094d */ /* 0x000fea0003800000 */
[----:B------:R-:W0:Y:S02]  /*2310*/  POPC R2, R2 ;  /* 0x0000000200027309 */ /* 0x000e240000000000 */
[----:B0-----:R-:W-:Y:S01]  /*2320*/  IMAD.MOV R3, RZ, RZ, -R2 ;  /* 0x000000ffff037224 */ /* 0x001fe200078e0a02 */
[----:B------:R0:W-:Y:S06]  /*2330*/  MEMBAR.SC.CTA ;  /* 0x0000000000007992 */ /* 0x0001ec0000000000 */
[----:B0-----:R-:W2:Y:S02]  /*2340*/  ATOM.E.ADD.STRONG.SM PT, R5, desc[UR12][R4.64+0x20], R3 ;  /* 0x800020030405798a */ /* 0x001ea400081eb10c */
[----:B--2---:R-:W-:Y:S01]  /*2350*/  NOP ;  /* 0x0000000000007918 */ /* 0x004fe20000000000 */
[----:B------:R-:W-:-:S13]  /*2360*/  ISETP.NE.AND P0, PT, R5, R2, PT ;  /* 0x000000020500720c */ /* 0x000fda0003f05270 */
[----:B------:R-:W-:Y:S05]  /*2370*/  @P0 EXIT ;  /* 0x000000000000094d */ /* 0x000fea0003800000 */
[----:B------:R-:W0:Y:S02]  /*2380*/  SYNCS.CCTL.IV [R6+URZ] ;  /* 0x00000000060079b1 */ /* 0x000e2400080000ff */
[----:B0-----:R-:W0:Y:S02]  /*2390*/  SYNCS.CCTL.IV [R6+URZ+0x8] ;  /* 0x00000800060079b1 */ /* 0x001e2400080000ff */
[----:B0-----:R-:W0:Y:S02]  /*23a0*/  SYNCS.CCTL.IV [R6+URZ+0x10] ;  /* 0x00001000060079b1 */ /* 0x001e2400080000ff */
[----:B0-----:R-:W-:Y:S01]  /*23b0*/  SYNCS.CCTL.IV [R6+URZ+0x18] ;  /* 0x00001800060079b1 */ /* 0x001fe200080000ff */
[----:B------:R-:W-:Y:S05]  /*23c0*/  EXIT ;  /* 0x000000000000794d */ /* 0x000fea0003800000 */
        .weak           $__internal_0_$__cuda_sm20_sqrt_rn_f32_slowpath
        .type           $__internal_0_$__cuda_sm20_sqrt_rn_f32_slowpath,@function
        .size           $__internal_0_$__cuda_sm20_sqrt_rn_f32_slowpath,(.L_x_59 - $__internal_0_$__cuda_sm20_sqrt_rn_f32_slowpath)
$__internal_0_$__cuda_sm20_sqrt_rn_f32_slowpath:
[----:B------:R-:W-:-:S13]  /*23d0*/  LOP3.LUT P0, RZ, R0, 0x7fffffff, RZ, 0xc0, !PT ;  /* 0x7fffffff00ff7812 */ /* 0x000fda000780c0ff */
[----:B------:R-:W-:Y:S01]  /*23e0*/  @!P0 MOV R19, R0 ;  /* 0x0000000000138202 */ /* 0x000fe20000000f00 */
[----:B------:R-:W-:Y:S06]  /*23f0*/  @!P0 BRA `(.L_x_57) ;  /* 0x0000000000408947 */ /* 0x000fec0003800000 */
[----:B------:R-:W-:-:S13]  /*2400*/  FSETP.GEU.FTZ.AND P0, PT, R0, RZ, PT ;  /* 0x000000ff0000720b */ /* 0x000fda0003f1e000 */
[----:B------:R-:W-:Y:S01]  /*2410*/  @!P0 IMAD.MOV.U32 R19, RZ, RZ, 0x7fffffff ;  /* 0x7fffffffff138424 */ /* 0x000fe200078e00ff */
[----:B------:R-:W-:Y:S06]  /*2420*/  @!P0 BRA `(.L_x_57) ;  /* 0x0000000000348947 */ /* 0x000fec0003800000 */
[----:B------:R-:W-:-:S13]  /*2430*/  FSETP.GTU.FTZ.AND P0, PT, |R0|, +INF , PT ;  /* 0x7f8000000000780b */ /* 0x000fda0003f1c200 */
[----:B------:R-:W-:Y:S01]  /*2440*/  @P0 FADD.FTZ R19, R0, 1 ;  /* 0x3f80000000130421 */ /* 0x000fe20000010000 */
[----:B------:R-:W-:Y:S06]  /*2450*/  @P0 BRA `(.L_x_57) ;  /* 0x0000000000280947 */ /* 0x000fec0003800000 */
[----:B------:R-:W-:-:S13]  /*2460*/  FSETP.NEU.FTZ.AND P0, PT, |R0|, +INF , PT ;  /* 0x7f8000000000780b */ /* 0x000fda0003f1d200 */
[----:B------:R-:W-:-:S04]  /*2470*/  @P0 FFMA R22, R0, 1.84467440737095516160e+19, RZ ;  /* 0x5f80000000160823 */ /* 0x000fc800000000ff */
[----:B------:R-:W0:Y:S02]  /*2480*/  @P0 MUFU.RSQ R19, R22 ;  /* 0x0000001600130308 */ /* 0x000e240000001400 */
[----:B0-----:R-:W-:-:S04]  /*2490*/  @P0 FMUL.FTZ R3, R22, R19 ;  /* 0x0000001316030220 */ /* 0x001fc80000410000 */
[----:B------:R-:W-:-:S04]  /*24a0*/  @P0 FADD.FTZ R21, -R3, -RZ ;  /* 0x800000ff03150221 */ /* 0x000fc80000010100 */
[----:B------:R-:W-:Y:S01]  /*24b0*/  @P0 FFMA R24, R3, R21, R22 ;  /* 0x0000001503180223 */ /* 0x000fe20000000016 */
[----:B------:R-:W-:Y:S01]  /*24c0*/  @P0 FMUL.FTZ R21, R19, 0.5 ;  /* 0x3f00000013150820 */ /* 0x000fe20000410000 */
[----:B------:R-:W-:-:S03]  /*24d0*/  @!P0 MOV R19, R0 ;  /* 0x0000000000138202 */ /* 0x000fc60000000f00 */
[----:B------:R-:W-:-:S04]  /*24e0*/  @P0 FFMA R21, R24, R21, R3 ;  /* 0x0000001518150223 */ /* 0x000fc80000000003 */
[----:B------:R-:W-:-:S07]  /*24f0*/  @P0 FMUL.FTZ R19, R21, 2.3283064365386962891e-10 ;  /* 0x2f80000015130820 */ /* 0x000fce0000410000 */
.L_x_57:
[----:B------:R-:W-:Y:S02]  /*2500*/  HFMA2 R3, -RZ, RZ, 0, 0 ;  /* 0x00000000ff037431 */ /* 0x000fe400000001ff */
[----:B------:R-:W-:Y:S02]  /*2510*/  IMAD.MOV.U32 R0, RZ, RZ, R19 ;  /* 0x000000ffff007224 */ /* 0x000fe400078e0013 */
[----:B------:R-:W-:Y:S05]  /*2520*/  RET.REL.NODEC R2 `(_Z32warp_specialized_enhanced_kernelPKfS0_Pfi) ;  /* 0xffffffd802b47950 */ /* 0x000fea0003c3ffff */
.L_x_58:
[----:B------:R-:W-:-:S00]  /*2530*/  BRA `(.L_x_58) ;  /* 0xfffffffc00fc7947 */ /* 0x000fc0000383ffff */
[----:B------:R-:W-:-:S00]  /*2540*/  NOP ;  /* 0x0000000000007918 */ /* 0x000fc00000000000 */
        /* <DEDUP_REMOVED lines=11> */
.L_x_59:


//--------------------- .nv.shared._Z32warp_specialized_enhanced_kernelPKfS0_Pfi --------------------------
	.section	.nv.shared._Z32warp_specialized_enhanced_kernelPKfS0_Pfi,"aw",@nobits
	.sectionflags	@""
	.align	16
.nv.shared._Z32warp_specialized_enhanced_kernelPKfS0_Pfi:
	.zero		1072


//--------------------- .nv.shared.reserved.0     --------------------------
	.section	.nv.shared.reserved.0,"aw",@nobits
	.weak		__nv_reservedSMEM_offset_0_alias
	.size		__nv_reservedSMEM_offset_0_alias, 0, 64
	.other		__nv_reservedSMEM_offset_0_alias,@"STO_CUDA_RESERVED_SHARED STV_DEFAULT"
__nv_reservedSMEM_offset_0_alias:
	.zero		0
	.zero		64


//--------------------- .nv.constant0._Z32warp_specialized_enhanced_kernelPKfS0_Pfi --------------------------
	.section	.nv.constant0._Z32warp_specialized_enhanced_kernelPKfS0_Pfi,"a",@progbits
	.sectionflags	@""
	.align	4
.nv.constant0._Z32warp_specialized_enhanced_kernelPKfS0_Pfi:
	.zero		924


//--------------------- SYMBOLS --------------------------

	.type		.nv.reservedSmem.offset0,@object
	.size		.nv.reservedSmem.offset0,0x4
	.type		.nv.reservedSmem.cap,@object
	.size		.nv.reservedSmem.cap,0x4
